//
// Generated by NVIDIA NVVM Compiler
//
// Compiler Build ID: CL-36424714
// Cuda compilation tools, release 13.0, V13.0.88
// Based on NVVM 20.0.0
//

.version 9.0
.target sm_100
.address_size 64

	// .globl	_Z8mykerneli
.extern .func  (.param .b32 func_retval0) vprintf
(
	.param .b64 vprintf_param_0,
	.param .b64 vprintf_param_1
)
;
.global .attribute(.managed) .align 4 .u32 PAGE_ENTRIES;
.global .attribute(.managed) .align 4 .u32 PAGEFAULT;
.global .attribute(.managed) .align 1 .b8 storage[131072];
.global .attribute(.managed) .align 1 .b8 results[131072];
.global .attribute(.managed) .align 1 .b8 input[131072];
// _ZZ8mykerneliE4data has been demoted
.extern .shared .align 16 .b8 pt[];
.global .align 1 .b8 $str[40] = {116, 104, 114, 101, 97, 100, 32, 110, 117, 109, 98, 101, 114, 32, 61, 32, 37, 100, 44, 32, 112, 97, 103, 101, 102, 97, 117, 108, 116, 32, 116, 105, 109, 101, 115, 61, 37, 117, 10};
.global .align 1 .b8 $str$1[16] = {104, 101, 108, 108, 111, 44, 32, 119, 111, 114, 108, 100, 33, 33, 10};

.visible .entry _Z8mykerneli(
	.param .u32 _Z8mykerneli_param_0
)
{
	.local .align 8 .b8 	__local_depot0[8];
	.reg .b64 	%SP;
	.reg .b64 	%SPL;
	.reg .pred 	%p<74>;
	.reg .b16 	%rs<196>;
	.reg .b32 	%r<330>;
	.reg .b64 	%rd<32>;
	// demoted variable
	.shared .align 1 .b8 _ZZ8mykerneliE4data[32768];
	mov.u64 	%SPL, __local_depot0;
	cvta.local.u64 	%SP, %SPL;
	ld.param.u32 	%r169, [_Z8mykerneli_param_0];
	mov.u32 	%r1, %tid.x;
	setp.ne.s32 	%p1, %r1, 0;
	@%p1 bra 	$L__BB0_5;
	mov.b32 	%r277, 0;
	st.global.u32 	[PAGEFAULT], %r277;
	mov.u32 	%r172, pt;
$L__BB0_2:
	shl.b32 	%r171, %r277, 2;
	add.s32 	%r173, %r172, %r171;
	mov.b32 	%r174, 0;
	mov.b32 	%r175, -1;
	st.shared.v4.u32 	[%r173], {%r175, %r174, %r175, %r174};
	st.shared.v4.u32 	[%r173+16], {%r175, %r174, %r175, %r174};
	st.shared.v4.u32 	[%r173+32], {%r175, %r174, %r175, %r174};
	st.shared.v4.u32 	[%r173+48], {%r175, %r174, %r175, %r174};
	st.shared.v4.u32 	[%r173+64], {%r175, %r174, %r175, %r174};
	st.shared.v4.u32 	[%r173+80], {%r175, %r174, %r175, %r174};
	st.shared.v4.u32 	[%r173+96], {%r175, %r174, %r175, %r174};
	st.shared.v4.u32 	[%r173+112], {%r175, %r174, %r175, %r174};
	st.shared.v4.u32 	[%r173+128], {%r175, %r174, %r175, %r174};
	st.shared.v4.u32 	[%r173+144], {%r175, %r174, %r175, %r174};
	st.shared.v4.u32 	[%r173+160], {%r175, %r174, %r175, %r174};
	st.shared.v4.u32 	[%r173+176], {%r175, %r174, %r175, %r174};
	st.shared.v4.u32 	[%r173+192], {%r175, %r174, %r175, %r174};
	st.shared.v4.u32 	[%r173+208], {%r175, %r174, %r175, %r174};
	st.shared.v4.u32 	[%r173+224], {%r175, %r174, %r175, %r174};
	st.shared.v4.u32 	[%r173+240], {%r175, %r174, %r175, %r174};
	add.s32 	%r3, %r277, 64;
	setp.lt.u32 	%p2, %r277, 1984;
	mov.u32 	%r277, %r3;
	@%p2 bra 	$L__BB0_2;
	mov.b32 	%r278, 0;
	mov.u64 	%rd3, results;
	mov.u64 	%rd5, storage;
$L__BB0_4:
	cvt.u64.u32 	%rd2, %r278;
	add.s64 	%rd4, %rd3, %rd2;
	mov.b16 	%rs2, 0;
	st.global.u8 	[%rd4], %rs2;
	add.s64 	%rd6, %rd5, %rd2;
	st.global.u8 	[%rd6], %rs2;
	st.global.u8 	[%rd4+1], %rs2;
	st.global.u8 	[%rd6+1], %rs2;
	st.global.u8 	[%rd4+2], %rs2;
	st.global.u8 	[%rd6+2], %rs2;
	st.global.u8 	[%rd4+3], %rs2;
	st.global.u8 	[%rd6+3], %rs2;
	st.global.u8 	[%rd4+4], %rs2;
	st.global.u8 	[%rd6+4], %rs2;
	st.global.u8 	[%rd4+5], %rs2;
	st.global.u8 	[%rd6+5], %rs2;
	st.global.u8 	[%rd4+6], %rs2;
	st.global.u8 	[%rd6+6], %rs2;
	st.global.u8 	[%rd4+7], %rs2;
	st.global.u8 	[%rd6+7], %rs2;
	st.global.u8 	[%rd4+8], %rs2;
	st.global.u8 	[%rd6+8], %rs2;
	st.global.u8 	[%rd4+9], %rs2;
	st.global.u8 	[%rd6+9], %rs2;
	st.global.u8 	[%rd4+10], %rs2;
	st.global.u8 	[%rd6+10], %rs2;
	st.global.u8 	[%rd4+11], %rs2;
	st.global.u8 	[%rd6+11], %rs2;
	st.global.u8 	[%rd4+12], %rs2;
	st.global.u8 	[%rd6+12], %rs2;
	st.global.u8 	[%rd4+13], %rs2;
	st.global.u8 	[%rd6+13], %rs2;
	st.global.u8 	[%rd4+14], %rs2;
	st.global.u8 	[%rd6+14], %rs2;
	st.global.u8 	[%rd4+15], %rs2;
	st.global.u8 	[%rd6+15], %rs2;
	st.global.u8 	[%rd4+16], %rs2;
	st.global.u8 	[%rd6+16], %rs2;
	st.global.u8 	[%rd4+17], %rs2;
	st.global.u8 	[%rd6+17], %rs2;
	st.global.u8 	[%rd4+18], %rs2;
	st.global.u8 	[%rd6+18], %rs2;
	st.global.u8 	[%rd4+19], %rs2;
	st.global.u8 	[%rd6+19], %rs2;
	st.global.u8 	[%rd4+20], %rs2;
	st.global.u8 	[%rd6+20], %rs2;
	st.global.u8 	[%rd4+21], %rs2;
	st.global.u8 	[%rd6+21], %rs2;
	st.global.u8 	[%rd4+22], %rs2;
	st.global.u8 	[%rd6+22], %rs2;
	st.global.u8 	[%rd4+23], %rs2;
	st.global.u8 	[%rd6+23], %rs2;
	st.global.u8 	[%rd4+24], %rs2;
	st.global.u8 	[%rd6+24], %rs2;
	st.global.u8 	[%rd4+25], %rs2;
	st.global.u8 	[%rd6+25], %rs2;
	st.global.u8 	[%rd4+26], %rs2;
	st.global.u8 	[%rd6+26], %rs2;
	st.global.u8 	[%rd4+27], %rs2;
	st.global.u8 	[%rd6+27], %rs2;
	st.global.u8 	[%rd4+28], %rs2;
	st.global.u8 	[%rd6+28], %rs2;
	st.global.u8 	[%rd4+29], %rs2;
	st.global.u8 	[%rd6+29], %rs2;
	st.global.u8 	[%rd4+30], %rs2;
	st.global.u8 	[%rd6+30], %rs2;
	st.global.u8 	[%rd4+31], %rs2;
	st.global.u8 	[%rd6+31], %rs2;
	add.s32 	%r278, %r278, 32;
	setp.ne.s32 	%p3, %r278, 131072;
	@%p3 bra 	$L__BB0_4;
$L__BB0_5:
	shl.b32 	%r6, %r1, 15;
	mov.b32 	%r279, 0;
	mov.u64 	%rd8, input;
	mov.u64 	%rd11, storage;
$L__BB0_6:
	setp.lt.s32 	%p4, %r169, 1;
	setp.ne.s32 	%p5, %r1, %r279;
	or.pred  	%p6, %p5, %p4;
	@%p6 bra 	$L__BB0_32;
	mov.b32 	%r281, 0;
	ld.global.u32 	%r295, [PAGEFAULT];
$L__BB0_8:
	add.s32 	%r11, %r281, %r6;
	cvt.u64.u32 	%rd7, %r11;
	add.s64 	%rd9, %rd8, %rd7;
	ld.global.u8 	%rs1, [%rd9];
	shr.u32 	%r12, %r11, 5;
	mov.b32 	%r285, 1;
	mov.b32 	%r283, -1;
	mov.b32 	%r282, 0;
	mov.u32 	%r284, %r283;
	mov.u32 	%r286, %r283;
$L__BB0_9:
	shl.b32 	%r182, %r282, 3;
	mov.u32 	%r183, pt;
	add.s32 	%r18, %r183, %r182;
	ld.shared.u32 	%r19, [%r18];
	setp.ne.s32 	%p7, %r19, %r12;
	@%p7 bra 	$L__BB0_11;
	mov.b32 	%r287, 1;
	st.shared.u32 	[%r18+4], %r287;
	mov.u32 	%r283, %r282;
	bra.uni 	$L__BB0_13;
$L__BB0_11:
	ld.shared.u32 	%r20, [%r18+4];
	setp.eq.s32 	%p8, %r20, 0;
	mov.b32 	%r287, 0;
	@%p8 bra 	$L__BB0_13;
	add.s32 	%r287, %r20, 1;
	st.shared.u32 	[%r18+4], %r287;
$L__BB0_13:
	setp.eq.s32 	%p9, %r19, -1;
	selp.b32 	%r24, %r282, %r284, %p9;
	setp.gt.u32 	%p10, %r287, %r285;
	selp.b32 	%r25, %r282, %r286, %p10;
	max.u32 	%r26, %r287, %r285;
	add.s32 	%r27, %r282, 1;
	ld.shared.u32 	%r28, [%r18+8];
	setp.eq.s32 	%p11, %r28, %r12;
	@%p11 bra 	$L__BB0_16;
	ld.shared.u32 	%r29, [%r18+12];
	setp.eq.s32 	%p12, %r29, 0;
	mov.b32 	%r289, 0;
	@%p12 bra 	$L__BB0_17;
	add.s32 	%r289, %r29, 1;
	st.shared.u32 	[%r18+12], %r289;
	bra.uni 	$L__BB0_17;
$L__BB0_16:
	mov.b32 	%r289, 1;
	st.shared.u32 	[%r18+12], %r289;
	mov.u32 	%r283, %r27;
$L__BB0_17:
	setp.eq.s32 	%p13, %r28, -1;
	selp.b32 	%r33, %r27, %r24, %p13;
	setp.gt.u32 	%p14, %r289, %r26;
	selp.b32 	%r34, %r27, %r25, %p14;
	max.u32 	%r35, %r289, %r26;
	add.s32 	%r36, %r282, 2;
	ld.shared.u32 	%r37, [%r18+16];
	setp.eq.s32 	%p15, %r37, %r12;
	@%p15 bra 	$L__BB0_20;
	ld.shared.u32 	%r38, [%r18+20];
	setp.eq.s32 	%p16, %r38, 0;
	mov.b32 	%r291, 0;
	@%p16 bra 	$L__BB0_21;
	add.s32 	%r291, %r38, 1;
	st.shared.u32 	[%r18+20], %r291;
	bra.uni 	$L__BB0_21;
$L__BB0_20:
	mov.b32 	%r291, 1;
	st.shared.u32 	[%r18+20], %r291;
	mov.u32 	%r283, %r36;
$L__BB0_21:
	setp.eq.s32 	%p17, %r37, -1;
	selp.b32 	%r42, %r36, %r33, %p17;
	setp.gt.u32 	%p18, %r291, %r35;
	selp.b32 	%r43, %r36, %r34, %p18;
	max.u32 	%r44, %r291, %r35;
	add.s32 	%r45, %r282, 3;
	ld.shared.u32 	%r46, [%r18+24];
	setp.eq.s32 	%p19, %r46, %r12;
	@%p19 bra 	$L__BB0_24;
	ld.shared.u32 	%r47, [%r18+28];
	setp.eq.s32 	%p20, %r47, 0;
	mov.b32 	%r293, 0;
	@%p20 bra 	$L__BB0_25;
	add.s32 	%r293, %r47, 1;
	st.shared.u32 	[%r18+28], %r293;
	bra.uni 	$L__BB0_25;
$L__BB0_24:
	mov.b32 	%r293, 1;
	st.shared.u32 	[%r18+28], %r293;
	mov.u32 	%r283, %r45;
$L__BB0_25:
	setp.eq.s32 	%p21, %r46, -1;
	selp.b32 	%r284, %r45, %r42, %p21;
	setp.gt.u32 	%p22, %r293, %r44;
	selp.b32 	%r286, %r45, %r43, %p22;
	max.u32 	%r285, %r293, %r44;
	add.s32 	%r282, %r282, 4;
	setp.ne.s32 	%p23, %r282, 1024;
	@%p23 bra 	$L__BB0_9;
	setp.eq.s32 	%p24, %r283, -1;
	@%p24 bra 	$L__BB0_28;
	shl.b32 	%r296, %r283, 5;
	bra.uni 	$L__BB0_31;
$L__BB0_28:
	setp.eq.s32 	%p25, %r284, -1;
	@%p25 bra 	$L__BB0_30;
	shl.b32 	%r192, %r284, 3;
	add.s32 	%r194, %r183, %r192;
	mov.b32 	%r195, 1;
	st.shared.v2.u32 	[%r194], {%r12, %r195};
	add.s32 	%r295, %r295, 1;
	st.global.u32 	[PAGEFAULT], %r295;
	shl.b32 	%r296, %r284, 5;
	bra.uni 	$L__BB0_31;
$L__BB0_30:
	shl.b32 	%r196, %r286, 3;
	add.s32 	%r198, %r183, %r196;
	ld.shared.u32 	%r199, [%r198];
	shl.b32 	%r200, %r199, 5;
	and.b32  	%r201, %r11, 2147483616;
	shl.b32 	%r296, %r286, 5;
	mov.u32 	%r202, _ZZ8mykerneliE4data;
	add.s32 	%r203, %r202, %r296;
	ld.shared.u8 	%rs3, [%r203];
	cvt.u64.u32 	%rd10, %r200;
	add.s64 	%rd12, %rd11, %rd10;
	st.global.u8 	[%rd12], %rs3;
	cvt.u64.u32 	%rd13, %r201;
	add.s64 	%rd14, %rd11, %rd13;
	ld.global.u8 	%rs4, [%rd14];
	st.shared.u8 	[%r203], %rs4;
	ld.shared.u8 	%rs5, [%r203+1];
	st.global.u8 	[%rd12+1], %rs5;
	ld.global.u8 	%rs6, [%rd14+1];
	st.shared.u8 	[%r203+1], %rs6;
	ld.shared.u8 	%rs7, [%r203+2];
	st.global.u8 	[%rd12+2], %rs7;
	ld.global.u8 	%rs8, [%rd14+2];
	st.shared.u8 	[%r203+2], %rs8;
	ld.shared.u8 	%rs9, [%r203+3];
	st.global.u8 	[%rd12+3], %rs9;
	ld.global.u8 	%rs10, [%rd14+3];
	st.shared.u8 	[%r203+3], %rs10;
	ld.shared.u8 	%rs11, [%r203+4];
	st.global.u8 	[%rd12+4], %rs11;
	ld.global.u8 	%rs12, [%rd14+4];
	st.shared.u8 	[%r203+4], %rs12;
	ld.shared.u8 	%rs13, [%r203+5];
	st.global.u8 	[%rd12+5], %rs13;
	ld.global.u8 	%rs14, [%rd14+5];
	st.shared.u8 	[%r203+5], %rs14;
	ld.shared.u8 	%rs15, [%r203+6];
	st.global.u8 	[%rd12+6], %rs15;
	ld.global.u8 	%rs16, [%rd14+6];
	st.shared.u8 	[%r203+6], %rs16;
	ld.shared.u8 	%rs17, [%r203+7];
	st.global.u8 	[%rd12+7], %rs17;
	ld.global.u8 	%rs18, [%rd14+7];
	st.shared.u8 	[%r203+7], %rs18;
	ld.shared.u8 	%rs19, [%r203+8];
	st.global.u8 	[%rd12+8], %rs19;
	ld.global.u8 	%rs20, [%rd14+8];
	st.shared.u8 	[%r203+8], %rs20;
	ld.shared.u8 	%rs21, [%r203+9];
	st.global.u8 	[%rd12+9], %rs21;
	ld.global.u8 	%rs22, [%rd14+9];
	st.shared.u8 	[%r203+9], %rs22;
	ld.shared.u8 	%rs23, [%r203+10];
	st.global.u8 	[%rd12+10], %rs23;
	ld.global.u8 	%rs24, [%rd14+10];
	st.shared.u8 	[%r203+10], %rs24;
	ld.shared.u8 	%rs25, [%r203+11];
	st.global.u8 	[%rd12+11], %rs25;
	ld.global.u8 	%rs26, [%rd14+11];
	st.shared.u8 	[%r203+11], %rs26;
	ld.shared.u8 	%rs27, [%r203+12];
	st.global.u8 	[%rd12+12], %rs27;
	ld.global.u8 	%rs28, [%rd14+12];
	st.shared.u8 	[%r203+12], %rs28;
	ld.shared.u8 	%rs29, [%r203+13];
	st.global.u8 	[%rd12+13], %rs29;
	ld.global.u8 	%rs30, [%rd14+13];
	st.shared.u8 	[%r203+13], %rs30;
	ld.shared.u8 	%rs31, [%r203+14];
	st.global.u8 	[%rd12+14], %rs31;
	ld.global.u8 	%rs32, [%rd14+14];
	st.shared.u8 	[%r203+14], %rs32;
	ld.shared.u8 	%rs33, [%r203+15];
	st.global.u8 	[%rd12+15], %rs33;
	ld.global.u8 	%rs34, [%rd14+15];
	st.shared.u8 	[%r203+15], %rs34;
	ld.shared.u8 	%rs35, [%r203+16];
	st.global.u8 	[%rd12+16], %rs35;
	ld.global.u8 	%rs36, [%rd14+16];
	st.shared.u8 	[%r203+16], %rs36;
	ld.shared.u8 	%rs37, [%r203+17];
	st.global.u8 	[%rd12+17], %rs37;
	ld.global.u8 	%rs38, [%rd14+17];
	st.shared.u8 	[%r203+17], %rs38;
	ld.shared.u8 	%rs39, [%r203+18];
	st.global.u8 	[%rd12+18], %rs39;
	ld.global.u8 	%rs40, [%rd14+18];
	st.shared.u8 	[%r203+18], %rs40;
	ld.shared.u8 	%rs41, [%r203+19];
	st.global.u8 	[%rd12+19], %rs41;
	ld.global.u8 	%rs42, [%rd14+19];
	st.shared.u8 	[%r203+19], %rs42;
	ld.shared.u8 	%rs43, [%r203+20];
	st.global.u8 	[%rd12+20], %rs43;
	ld.global.u8 	%rs44, [%rd14+20];
	st.shared.u8 	[%r203+20], %rs44;
	ld.shared.u8 	%rs45, [%r203+21];
	st.global.u8 	[%rd12+21], %rs45;
	ld.global.u8 	%rs46, [%rd14+21];
	st.shared.u8 	[%r203+21], %rs46;
	ld.shared.u8 	%rs47, [%r203+22];
	st.global.u8 	[%rd12+22], %rs47;
	ld.global.u8 	%rs48, [%rd14+22];
	st.shared.u8 	[%r203+22], %rs48;
	ld.shared.u8 	%rs49, [%r203+23];
	st.global.u8 	[%rd12+23], %rs49;
	ld.global.u8 	%rs50, [%rd14+23];
	st.shared.u8 	[%r203+23], %rs50;
	ld.shared.u8 	%rs51, [%r203+24];
	st.global.u8 	[%rd12+24], %rs51;
	ld.global.u8 	%rs52, [%rd14+24];
	st.shared.u8 	[%r203+24], %rs52;
	ld.shared.u8 	%rs53, [%r203+25];
	st.global.u8 	[%rd12+25], %rs53;
	ld.global.u8 	%rs54, [%rd14+25];
	st.shared.u8 	[%r203+25], %rs54;
	ld.shared.u8 	%rs55, [%r203+26];
	st.global.u8 	[%rd12+26], %rs55;
	ld.global.u8 	%rs56, [%rd14+26];
	st.shared.u8 	[%r203+26], %rs56;
	ld.shared.u8 	%rs57, [%r203+27];
	st.global.u8 	[%rd12+27], %rs57;
	ld.global.u8 	%rs58, [%rd14+27];
	st.shared.u8 	[%r203+27], %rs58;
	ld.shared.u8 	%rs59, [%r203+28];
	st.global.u8 	[%rd12+28], %rs59;
	ld.global.u8 	%rs60, [%rd14+28];
	st.shared.u8 	[%r203+28], %rs60;
	ld.shared.u8 	%rs61, [%r203+29];
	st.global.u8 	[%rd12+29], %rs61;
	ld.global.u8 	%rs62, [%rd14+29];
	st.shared.u8 	[%r203+29], %rs62;
	ld.shared.u8 	%rs63, [%r203+30];
	st.global.u8 	[%rd12+30], %rs63;
	ld.global.u8 	%rs64, [%rd14+30];
	st.shared.u8 	[%r203+30], %rs64;
	ld.shared.u8 	%rs65, [%r203+31];
	st.global.u8 	[%rd12+31], %rs65;
	ld.global.u8 	%rs66, [%rd14+31];
	st.shared.u8 	[%r203+31], %rs66;
	mov.b32 	%r204, 1;
	st.shared.v2.u32 	[%r198], {%r12, %r204};
	add.s32 	%r295, %r295, 1;
	st.global.u32 	[PAGEFAULT], %r295;
$L__BB0_31:
	and.b32  	%r205, %r281, 31;
	add.s32 	%r206, %r296, %r205;
	mov.u32 	%r207, _ZZ8mykerneliE4data;
	add.s32 	%r208, %r207, %r206;
	st.shared.u8 	[%r208], %rs1;
	add.s32 	%r281, %r281, 1;
	setp.ne.s32 	%p26, %r281, %r169;
	@%p26 bra 	$L__BB0_8;
$L__BB0_32:
	bar.sync 	0;
	add.s32 	%r279, %r279, 1;
	setp.ne.s32 	%p27, %r279, 4;
	@%p27 bra 	$L__BB0_6;
	add.s32 	%r64, %r169, -9;
	mov.u32 	%r297, %r169;
$L__BB0_34:
	mov.u32 	%r65, %r297;
	add.s32 	%r297, %r65, -1;
	add.s32 	%r210, %r297, %r6;
	shr.u32 	%r67, %r210, 5;
	and.b32  	%r211, %r210, -32;
	cvt.u64.u32 	%rd15, %r211;
	add.s64 	%rd1, %rd11, %rd15;
	mov.b32 	%r298, 0;
$L__BB0_35:
	setp.ne.s32 	%p28, %r1, %r298;
	@%p28 bra 	$L__BB0_65;
	mov.b32 	%r302, 1;
	mov.b32 	%r300, -1;
	mov.b32 	%r299, 0;
	mov.u32 	%r301, %r300;
	mov.u32 	%r303, %r300;
$L__BB0_37:
	shl.b32 	%r215, %r299, 3;
	mov.u32 	%r216, pt;
	add.s32 	%r74, %r216, %r215;
	ld.shared.u32 	%r75, [%r74];
	setp.ne.s32 	%p29, %r75, %r67;
	@%p29 bra 	$L__BB0_46;
	mov.b32 	%r304, 1;
	st.shared.u32 	[%r74+4], %r304;
	mov.u32 	%r300, %r299;
	bra.uni 	$L__BB0_48;
$L__BB0_39:
	setp.gt.s32 	%p49, %r65, %r64;
	@%p49 bra 	$L__BB0_34;
	mov.b32 	%r312, 0;
	mov.u64 	%rd26, results;
$L__BB0_41:
	setp.lt.s32 	%p50, %r169, 1;
	setp.ne.s32 	%p51, %r1, %r312;
	or.pred  	%p52, %p51, %p50;
	@%p52 bra 	$L__BB0_87;
	mov.b32 	%r314, 0;
	ld.global.u32 	%r328, [PAGEFAULT];
$L__BB0_43:
	add.s32 	%r116, %r314, %r6;
	shr.u32 	%r117, %r116, 5;
	mov.b32 	%r318, 1;
	mov.b32 	%r316, -1;
	mov.b32 	%r315, 0;
	mov.u32 	%r317, %r316;
	mov.u32 	%r319, %r316;
$L__BB0_44:
	shl.b32 	%r247, %r315, 3;
	mov.u32 	%r248, pt;
	add.s32 	%r123, %r248, %r247;
	ld.shared.u32 	%r124, [%r123];
	setp.ne.s32 	%p53, %r124, %r117;
	@%p53 bra 	$L__BB0_66;
	mov.b32 	%r320, 1;
	st.shared.u32 	[%r123+4], %r320;
	mov.u32 	%r316, %r315;
	bra.uni 	$L__BB0_68;
$L__BB0_46:
	ld.shared.u32 	%r76, [%r74+4];
	setp.eq.s32 	%p30, %r76, 0;
	mov.b32 	%r304, 0;
	@%p30 bra 	$L__BB0_48;
	add.s32 	%r304, %r76, 1;
	st.shared.u32 	[%r74+4], %r304;
$L__BB0_48:
	setp.eq.s32 	%p31, %r75, -1;
	selp.b32 	%r80, %r299, %r301, %p31;
	setp.gt.u32 	%p32, %r304, %r302;
	selp.b32 	%r81, %r299, %r303, %p32;
	max.u32 	%r82, %r304, %r302;
	add.s32 	%r83, %r299, 1;
	ld.shared.u32 	%r84, [%r74+8];
	setp.eq.s32 	%p33, %r84, %r67;
	@%p33 bra 	$L__BB0_51;
	ld.shared.u32 	%r85, [%r74+12];
	setp.eq.s32 	%p34, %r85, 0;
	mov.b32 	%r306, 0;
	@%p34 bra 	$L__BB0_52;
	add.s32 	%r306, %r85, 1;
	st.shared.u32 	[%r74+12], %r306;
	bra.uni 	$L__BB0_52;
$L__BB0_51:
	mov.b32 	%r306, 1;
	st.shared.u32 	[%r74+12], %r306;
	mov.u32 	%r300, %r83;
$L__BB0_52:
	setp.eq.s32 	%p35, %r84, -1;
	selp.b32 	%r89, %r83, %r80, %p35;
	setp.gt.u32 	%p36, %r306, %r82;
	selp.b32 	%r90, %r83, %r81, %p36;
	max.u32 	%r91, %r306, %r82;
	add.s32 	%r92, %r299, 2;
	ld.shared.u32 	%r93, [%r74+16];
	setp.eq.s32 	%p37, %r93, %r67;
	@%p37 bra 	$L__BB0_55;
	ld.shared.u32 	%r94, [%r74+20];
	setp.eq.s32 	%p38, %r94, 0;
	mov.b32 	%r308, 0;
	@%p38 bra 	$L__BB0_56;
	add.s32 	%r308, %r94, 1;
	st.shared.u32 	[%r74+20], %r308;
	bra.uni 	$L__BB0_56;
$L__BB0_55:
	mov.b32 	%r308, 1;
	st.shared.u32 	[%r74+20], %r308;
	mov.u32 	%r300, %r92;
$L__BB0_56:
	setp.eq.s32 	%p39, %r93, -1;
	selp.b32 	%r98, %r92, %r89, %p39;
	setp.gt.u32 	%p40, %r308, %r91;
	selp.b32 	%r99, %r92, %r90, %p40;
	max.u32 	%r100, %r308, %r91;
	add.s32 	%r101, %r299, 3;
	ld.shared.u32 	%r102, [%r74+24];
	setp.eq.s32 	%p41, %r102, %r67;
	@%p41 bra 	$L__BB0_59;
	ld.shared.u32 	%r103, [%r74+28];
	setp.eq.s32 	%p42, %r103, 0;
	mov.b32 	%r310, 0;
	@%p42 bra 	$L__BB0_60;
	add.s32 	%r310, %r103, 1;
	st.shared.u32 	[%r74+28], %r310;
	bra.uni 	$L__BB0_60;
$L__BB0_59:
	mov.b32 	%r310, 1;
	st.shared.u32 	[%r74+28], %r310;
	mov.u32 	%r300, %r101;
$L__BB0_60:
	setp.eq.s32 	%p43, %r102, -1;
	selp.b32 	%r301, %r101, %r98, %p43;
	setp.gt.u32 	%p44, %r310, %r100;
	selp.b32 	%r303, %r101, %r99, %p44;
	max.u32 	%r302, %r310, %r100;
	add.s32 	%r299, %r299, 4;
	setp.ne.s32 	%p45, %r299, 1024;
	@%p45 bra 	$L__BB0_37;
	setp.ne.s32 	%p46, %r300, -1;
	@%p46 bra 	$L__BB0_65;
	setp.eq.s32 	%p47, %r301, -1;
	@%p47 bra 	$L__BB0_64;
	shl.b32 	%r225, %r301, 3;
	add.s32 	%r227, %r216, %r225;
	mov.b32 	%r228, 1;
	st.shared.v2.u32 	[%r227], {%r67, %r228};
	ld.global.u32 	%r229, [PAGEFAULT];
	add.s32 	%r230, %r229, 1;
	st.global.u32 	[PAGEFAULT], %r230;
	bra.uni 	$L__BB0_65;
$L__BB0_64:
	shl.b32 	%r231, %r303, 3;
	add.s32 	%r233, %r216, %r231;
	ld.shared.u32 	%r234, [%r233];
	shl.b32 	%r235, %r234, 5;
	shl.b32 	%r236, %r303, 5;
	mov.u32 	%r237, _ZZ8mykerneliE4data;
	add.s32 	%r238, %r237, %r236;
	ld.shared.u8 	%rs67, [%r238];
	cvt.u64.u32 	%rd17, %r235;
	add.s64 	%rd19, %rd11, %rd17;
	st.global.u8 	[%rd19], %rs67;
	ld.global.u8 	%rs68, [%rd1];
	st.shared.u8 	[%r238], %rs68;
	ld.shared.u8 	%rs69, [%r238+1];
	st.global.u8 	[%rd19+1], %rs69;
	ld.global.u8 	%rs70, [%rd1+1];
	st.shared.u8 	[%r238+1], %rs70;
	ld.shared.u8 	%rs71, [%r238+2];
	st.global.u8 	[%rd19+2], %rs71;
	ld.global.u8 	%rs72, [%rd1+2];
	st.shared.u8 	[%r238+2], %rs72;
	ld.shared.u8 	%rs73, [%r238+3];
	st.global.u8 	[%rd19+3], %rs73;
	ld.global.u8 	%rs74, [%rd1+3];
	st.shared.u8 	[%r238+3], %rs74;
	ld.shared.u8 	%rs75, [%r238+4];
	st.global.u8 	[%rd19+4], %rs75;
	ld.global.u8 	%rs76, [%rd1+4];
	st.shared.u8 	[%r238+4], %rs76;
	ld.shared.u8 	%rs77, [%r238+5];
	st.global.u8 	[%rd19+5], %rs77;
	ld.global.u8 	%rs78, [%rd1+5];
	st.shared.u8 	[%r238+5], %rs78;
	ld.shared.u8 	%rs79, [%r238+6];
	st.global.u8 	[%rd19+6], %rs79;
	ld.global.u8 	%rs80, [%rd1+6];
	st.shared.u8 	[%r238+6], %rs80;
	ld.shared.u8 	%rs81, [%r238+7];
	st.global.u8 	[%rd19+7], %rs81;
	ld.global.u8 	%rs82, [%rd1+7];
	st.shared.u8 	[%r238+7], %rs82;
	ld.shared.u8 	%rs83, [%r238+8];
	st.global.u8 	[%rd19+8], %rs83;
	ld.global.u8 	%rs84, [%rd1+8];
	st.shared.u8 	[%r238+8], %rs84;
	ld.shared.u8 	%rs85, [%r238+9];
	st.global.u8 	[%rd19+9], %rs85;
	ld.global.u8 	%rs86, [%rd1+9];
	st.shared.u8 	[%r238+9], %rs86;
	ld.shared.u8 	%rs87, [%r238+10];
	st.global.u8 	[%rd19+10], %rs87;
	ld.global.u8 	%rs88, [%rd1+10];
	st.shared.u8 	[%r238+10], %rs88;
	ld.shared.u8 	%rs89, [%r238+11];
	st.global.u8 	[%rd19+11], %rs89;
	ld.global.u8 	%rs90, [%rd1+11];
	st.shared.u8 	[%r238+11], %rs90;
	ld.shared.u8 	%rs91, [%r238+12];
	st.global.u8 	[%rd19+12], %rs91;
	ld.global.u8 	%rs92, [%rd1+12];
	st.shared.u8 	[%r238+12], %rs92;
	ld.shared.u8 	%rs93, [%r238+13];
	st.global.u8 	[%rd19+13], %rs93;
	ld.global.u8 	%rs94, [%rd1+13];
	st.shared.u8 	[%r238+13], %rs94;
	ld.shared.u8 	%rs95, [%r238+14];
	st.global.u8 	[%rd19+14], %rs95;
	ld.global.u8 	%rs96, [%rd1+14];
	st.shared.u8 	[%r238+14], %rs96;
	ld.shared.u8 	%rs97, [%r238+15];
	st.global.u8 	[%rd19+15], %rs97;
	ld.global.u8 	%rs98, [%rd1+15];
	st.shared.u8 	[%r238+15], %rs98;
	ld.shared.u8 	%rs99, [%r238+16];
	st.global.u8 	[%rd19+16], %rs99;
	ld.global.u8 	%rs100, [%rd1+16];
	st.shared.u8 	[%r238+16], %rs100;
	ld.shared.u8 	%rs101, [%r238+17];
	st.global.u8 	[%rd19+17], %rs101;
	ld.global.u8 	%rs102, [%rd1+17];
	st.shared.u8 	[%r238+17], %rs102;
	ld.shared.u8 	%rs103, [%r238+18];
	st.global.u8 	[%rd19+18], %rs103;
	ld.global.u8 	%rs104, [%rd1+18];
	st.shared.u8 	[%r238+18], %rs104;
	ld.shared.u8 	%rs105, [%r238+19];
	st.global.u8 	[%rd19+19], %rs105;
	ld.global.u8 	%rs106, [%rd1+19];
	st.shared.u8 	[%r238+19], %rs106;
	ld.shared.u8 	%rs107, [%r238+20];
	st.global.u8 	[%rd19+20], %rs107;
	ld.global.u8 	%rs108, [%rd1+20];
	st.shared.u8 	[%r238+20], %rs108;
	ld.shared.u8 	%rs109, [%r238+21];
	st.global.u8 	[%rd19+21], %rs109;
	ld.global.u8 	%rs110, [%rd1+21];
	st.shared.u8 	[%r238+21], %rs110;
	ld.shared.u8 	%rs111, [%r238+22];
	st.global.u8 	[%rd19+22], %rs111;
	ld.global.u8 	%rs112, [%rd1+22];
	st.shared.u8 	[%r238+22], %rs112;
	ld.shared.u8 	%rs113, [%r238+23];
	st.global.u8 	[%rd19+23], %rs113;
	ld.global.u8 	%rs114, [%rd1+23];
	st.shared.u8 	[%r238+23], %rs114;
	ld.shared.u8 	%rs115, [%r238+24];
	st.global.u8 	[%rd19+24], %rs115;
	ld.global.u8 	%rs116, [%rd1+24];
	st.shared.u8 	[%r238+24], %rs116;
	ld.shared.u8 	%rs117, [%r238+25];
	st.global.u8 	[%rd19+25], %rs117;
	ld.global.u8 	%rs118, [%rd1+25];
	st.shared.u8 	[%r238+25], %rs118;
	ld.shared.u8 	%rs119, [%r238+26];
	st.global.u8 	[%rd19+26], %rs119;
	ld.global.u8 	%rs120, [%rd1+26];
	st.shared.u8 	[%r238+26], %rs120;
	ld.shared.u8 	%rs121, [%r238+27];
	st.global.u8 	[%rd19+27], %rs121;
	ld.global.u8 	%rs122, [%rd1+27];
	st.shared.u8 	[%r238+27], %rs122;
	ld.shared.u8 	%rs123, [%r238+28];
	st.global.u8 	[%rd19+28], %rs123;
	ld.global.u8 	%rs124, [%rd1+28];
	st.shared.u8 	[%r238+28], %rs124;
	ld.shared.u8 	%rs125, [%r238+29];
	st.global.u8 	[%rd19+29], %rs125;
	ld.global.u8 	%rs126, [%rd1+29];
	st.shared.u8 	[%r238+29], %rs126;
	ld.shared.u8 	%rs127, [%r238+30];
	st.global.u8 	[%rd19+30], %rs127;
	ld.global.u8 	%rs128, [%rd1+30];
	st.shared.u8 	[%r238+30], %rs128;
	ld.shared.u8 	%rs129, [%r238+31];
	st.global.u8 	[%rd19+31], %rs129;
	ld.global.u8 	%rs130, [%rd1+31];
	st.shared.u8 	[%r238+31], %rs130;
	mov.b32 	%r239, 1;
	st.shared.v2.u32 	[%r233], {%r67, %r239};
	ld.global.u32 	%r240, [PAGEFAULT];
	add.s32 	%r241, %r240, 1;
	st.global.u32 	[PAGEFAULT], %r241;
$L__BB0_65:
	bar.sync 	0;
	add.s32 	%r298, %r298, 1;
	setp.eq.s32 	%p48, %r298, 4;
	@%p48 bra 	$L__BB0_39;
	bra.uni 	$L__BB0_35;
$L__BB0_66:
	ld.shared.u32 	%r125, [%r123+4];
	setp.eq.s32 	%p54, %r125, 0;
	mov.b32 	%r320, 0;
	@%p54 bra 	$L__BB0_68;
	add.s32 	%r320, %r125, 1;
	st.shared.u32 	[%r123+4], %r320;
$L__BB0_68:
	setp.eq.s32 	%p55, %r124, -1;
	selp.b32 	%r129, %r315, %r317, %p55;
	setp.gt.u32 	%p56, %r320, %r318;
	selp.b32 	%r130, %r315, %r319, %p56;
	max.u32 	%r131, %r320, %r318;
	add.s32 	%r132, %r315, 1;
	ld.shared.u32 	%r133, [%r123+8];
	setp.eq.s32 	%p57, %r133, %r117;
	@%p57 bra 	$L__BB0_71;
	ld.shared.u32 	%r134, [%r123+12];
	setp.eq.s32 	%p58, %r134, 0;
	mov.b32 	%r322, 0;
	@%p58 bra 	$L__BB0_72;
	add.s32 	%r322, %r134, 1;
	st.shared.u32 	[%r123+12], %r322;
	bra.uni 	$L__BB0_72;
$L__BB0_71:
	mov.b32 	%r322, 1;
	st.shared.u32 	[%r123+12], %r322;
	mov.u32 	%r316, %r132;
$L__BB0_72:
	setp.eq.s32 	%p59, %r133, -1;
	selp.b32 	%r138, %r132, %r129, %p59;
	setp.gt.u32 	%p60, %r322, %r131;
	selp.b32 	%r139, %r132, %r130, %p60;
	max.u32 	%r140, %r322, %r131;
	add.s32 	%r141, %r315, 2;
	ld.shared.u32 	%r142, [%r123+16];
	setp.eq.s32 	%p61, %r142, %r117;
	@%p61 bra 	$L__BB0_75;
	ld.shared.u32 	%r143, [%r123+20];
	setp.eq.s32 	%p62, %r143, 0;
	mov.b32 	%r324, 0;
	@%p62 bra 	$L__BB0_76;
	add.s32 	%r324, %r143, 1;
	st.shared.u32 	[%r123+20], %r324;
	bra.uni 	$L__BB0_76;
$L__BB0_75:
	mov.b32 	%r324, 1;
	st.shared.u32 	[%r123+20], %r324;
	mov.u32 	%r316, %r141;
$L__BB0_76:
	setp.eq.s32 	%p63, %r142, -1;
	selp.b32 	%r147, %r141, %r138, %p63;
	setp.gt.u32 	%p64, %r324, %r140;
	selp.b32 	%r148, %r141, %r139, %p64;
	max.u32 	%r149, %r324, %r140;
	add.s32 	%r150, %r315, 3;
	ld.shared.u32 	%r151, [%r123+24];
	setp.eq.s32 	%p65, %r151, %r117;
	@%p65 bra 	$L__BB0_79;
	ld.shared.u32 	%r152, [%r123+28];
	setp.eq.s32 	%p66, %r152, 0;
	mov.b32 	%r326, 0;
	@%p66 bra 	$L__BB0_80;
	add.s32 	%r326, %r152, 1;
	st.shared.u32 	[%r123+28], %r326;
	bra.uni 	$L__BB0_80;
$L__BB0_79:
	mov.b32 	%r326, 1;
	st.shared.u32 	[%r123+28], %r326;
	mov.u32 	%r316, %r150;
$L__BB0_80:
	setp.eq.s32 	%p67, %r151, -1;
	selp.b32 	%r317, %r150, %r147, %p67;
	setp.gt.u32 	%p68, %r326, %r149;
	selp.b32 	%r319, %r150, %r148, %p68;
	max.u32 	%r318, %r326, %r149;
	add.s32 	%r315, %r315, 4;
	setp.ne.s32 	%p69, %r315, 1024;
	@%p69 bra 	$L__BB0_44;
	setp.eq.s32 	%p70, %r316, -1;
	@%p70 bra 	$L__BB0_83;
	shl.b32 	%r329, %r316, 5;
	bra.uni 	$L__BB0_86;
$L__BB0_83:
	setp.eq.s32 	%p71, %r317, -1;
	@%p71 bra 	$L__BB0_85;
	shl.b32 	%r257, %r317, 3;
	add.s32 	%r259, %r248, %r257;
	mov.b32 	%r260, 1;
	st.shared.v2.u32 	[%r259], {%r117, %r260};
	add.s32 	%r328, %r328, 1;
	st.global.u32 	[PAGEFAULT], %r328;
	shl.b32 	%r329, %r317, 5;
	bra.uni 	$L__BB0_86;
$L__BB0_85:
	shl.b32 	%r261, %r319, 3;
	add.s32 	%r263, %r248, %r261;
	ld.shared.u32 	%r264, [%r263];
	shl.b32 	%r265, %r264, 5;
	and.b32  	%r266, %r116, 2147483616;
	shl.b32 	%r329, %r319, 5;
	mov.u32 	%r267, _ZZ8mykerneliE4data;
	add.s32 	%r268, %r267, %r329;
	ld.shared.u8 	%rs131, [%r268];
	cvt.u64.u32 	%rd20, %r265;
	add.s64 	%rd22, %rd11, %rd20;
	st.global.u8 	[%rd22], %rs131;
	cvt.u64.u32 	%rd23, %r266;
	add.s64 	%rd24, %rd11, %rd23;
	ld.global.u8 	%rs132, [%rd24];
	st.shared.u8 	[%r268], %rs132;
	ld.shared.u8 	%rs133, [%r268+1];
	st.global.u8 	[%rd22+1], %rs133;
	ld.global.u8 	%rs134, [%rd24+1];
	st.shared.u8 	[%r268+1], %rs134;
	ld.shared.u8 	%rs135, [%r268+2];
	st.global.u8 	[%rd22+2], %rs135;
	ld.global.u8 	%rs136, [%rd24+2];
	st.shared.u8 	[%r268+2], %rs136;
	ld.shared.u8 	%rs137, [%r268+3];
	st.global.u8 	[%rd22+3], %rs137;
	ld.global.u8 	%rs138, [%rd24+3];
	st.shared.u8 	[%r268+3], %rs138;
	ld.shared.u8 	%rs139, [%r268+4];
	st.global.u8 	[%rd22+4], %rs139;
	ld.global.u8 	%rs140, [%rd24+4];
	st.shared.u8 	[%r268+4], %rs140;
	ld.shared.u8 	%rs141, [%r268+5];
	st.global.u8 	[%rd22+5], %rs141;
	ld.global.u8 	%rs142, [%rd24+5];
	st.shared.u8 	[%r268+5], %rs142;
	ld.shared.u8 	%rs143, [%r268+6];
	st.global.u8 	[%rd22+6], %rs143;
	ld.global.u8 	%rs144, [%rd24+6];
	st.shared.u8 	[%r268+6], %rs144;
	ld.shared.u8 	%rs145, [%r268+7];
	st.global.u8 	[%rd22+7], %rs145;
	ld.global.u8 	%rs146, [%rd24+7];
	st.shared.u8 	[%r268+7], %rs146;
	ld.shared.u8 	%rs147, [%r268+8];
	st.global.u8 	[%rd22+8], %rs147;
	ld.global.u8 	%rs148, [%rd24+8];
	st.shared.u8 	[%r268+8], %rs148;
	ld.shared.u8 	%rs149, [%r268+9];
	st.global.u8 	[%rd22+9], %rs149;
	ld.global.u8 	%rs150, [%rd24+9];
	st.shared.u8 	[%r268+9], %rs150;
	ld.shared.u8 	%rs151, [%r268+10];
	st.global.u8 	[%rd22+10], %rs151;
	ld.global.u8 	%rs152, [%rd24+10];
	st.shared.u8 	[%r268+10], %rs152;
	ld.shared.u8 	%rs153, [%r268+11];
	st.global.u8 	[%rd22+11], %rs153;
	ld.global.u8 	%rs154, [%rd24+11];
	st.shared.u8 	[%r268+11], %rs154;
	ld.shared.u8 	%rs155, [%r268+12];
	st.global.u8 	[%rd22+12], %rs155;
	ld.global.u8 	%rs156, [%rd24+12];
	st.shared.u8 	[%r268+12], %rs156;
	ld.shared.u8 	%rs157, [%r268+13];
	st.global.u8 	[%rd22+13], %rs157;
	ld.global.u8 	%rs158, [%rd24+13];
	st.shared.u8 	[%r268+13], %rs158;
	ld.shared.u8 	%rs159, [%r268+14];
	st.global.u8 	[%rd22+14], %rs159;
	ld.global.u8 	%rs160, [%rd24+14];
	st.shared.u8 	[%r268+14], %rs160;
	ld.shared.u8 	%rs161, [%r268+15];
	st.global.u8 	[%rd22+15], %rs161;
	ld.global.u8 	%rs162, [%rd24+15];
	st.shared.u8 	[%r268+15], %rs162;
	ld.shared.u8 	%rs163, [%r268+16];
	st.global.u8 	[%rd22+16], %rs163;
	ld.global.u8 	%rs164, [%rd24+16];
	st.shared.u8 	[%r268+16], %rs164;
	ld.shared.u8 	%rs165, [%r268+17];
	st.global.u8 	[%rd22+17], %rs165;
	ld.global.u8 	%rs166, [%rd24+17];
	st.shared.u8 	[%r268+17], %rs166;
	ld.shared.u8 	%rs167, [%r268+18];
	st.global.u8 	[%rd22+18], %rs167;
	ld.global.u8 	%rs168, [%rd24+18];
	st.shared.u8 	[%r268+18], %rs168;
	ld.shared.u8 	%rs169, [%r268+19];
	st.global.u8 	[%rd22+19], %rs169;
	ld.global.u8 	%rs170, [%rd24+19];
	st.shared.u8 	[%r268+19], %rs170;
	ld.shared.u8 	%rs171, [%r268+20];
	st.global.u8 	[%rd22+20], %rs171;
	ld.global.u8 	%rs172, [%rd24+20];
	st.shared.u8 	[%r268+20], %rs172;
	ld.shared.u8 	%rs173, [%r268+21];
	st.global.u8 	[%rd22+21], %rs173;
	ld.global.u8 	%rs174, [%rd24+21];
	st.shared.u8 	[%r268+21], %rs174;
	ld.shared.u8 	%rs175, [%r268+22];
	st.global.u8 	[%rd22+22], %rs175;
	ld.global.u8 	%rs176, [%rd24+22];
	st.shared.u8 	[%r268+22], %rs176;
	ld.shared.u8 	%rs177, [%r268+23];
	st.global.u8 	[%rd22+23], %rs177;
	ld.global.u8 	%rs178, [%rd24+23];
	st.shared.u8 	[%r268+23], %rs178;
	ld.shared.u8 	%rs179, [%r268+24];
	st.global.u8 	[%rd22+24], %rs179;
	ld.global.u8 	%rs180, [%rd24+24];
	st.shared.u8 	[%r268+24], %rs180;
	ld.shared.u8 	%rs181, [%r268+25];
	st.global.u8 	[%rd22+25], %rs181;
	ld.global.u8 	%rs182, [%rd24+25];
	st.shared.u8 	[%r268+25], %rs182;
	ld.shared.u8 	%rs183, [%r268+26];
	st.global.u8 	[%rd22+26], %rs183;
	ld.global.u8 	%rs184, [%rd24+26];
	st.shared.u8 	[%r268+26], %rs184;
	ld.shared.u8 	%rs185, [%r268+27];
	st.global.u8 	[%rd22+27], %rs185;
	ld.global.u8 	%rs186, [%rd24+27];
	st.shared.u8 	[%r268+27], %rs186;
	ld.shared.u8 	%rs187, [%r268+28];
	st.global.u8 	[%rd22+28], %rs187;
	ld.global.u8 	%rs188, [%rd24+28];
	st.shared.u8 	[%r268+28], %rs188;
	ld.shared.u8 	%rs189, [%r268+29];
	st.global.u8 	[%rd22+29], %rs189;
	ld.global.u8 	%rs190, [%rd24+29];
	st.shared.u8 	[%r268+29], %rs190;
	ld.shared.u8 	%rs191, [%r268+30];
	st.global.u8 	[%rd22+30], %rs191;
	ld.global.u8 	%rs192, [%rd24+30];
	st.shared.u8 	[%r268+30], %rs192;
	ld.shared.u8 	%rs193, [%r268+31];
	st.global.u8 	[%rd22+31], %rs193;
	ld.global.u8 	%rs194, [%rd24+31];
	st.shared.u8 	[%r268+31], %rs194;
	mov.b32 	%r269, 1;
	st.shared.v2.u32 	[%r263], {%r117, %r269};
	add.s32 	%r328, %r328, 1;
	st.global.u32 	[PAGEFAULT], %r328;
$L__BB0_86:
	and.b32  	%r270, %r314, 31;
	add.s32 	%r271, %r329, %r270;
	mov.u32 	%r272, _ZZ8mykerneliE4data;
	add.s32 	%r273, %r272, %r271;
	ld.shared.u8 	%rs195, [%r273];
	cvt.u64.u32 	%rd25, %r116;
	add.s64 	%rd27, %rd26, %rd25;
	st.global.u8 	[%rd27], %rs195;
	add.s32 	%r314, %r314, 1;
	setp.ne.s32 	%p72, %r314, %r169;
	@%p72 bra 	$L__BB0_43;
$L__BB0_87:
	bar.sync 	0;
	add.s32 	%r312, %r312, 1;
	setp.ne.s32 	%p73, %r312, 4;
	@%p73 bra 	$L__BB0_41;
	add.u64 	%rd28, %SP, 0;
	add.u64 	%rd29, %SPL, 0;
	ld.global.u32 	%r274, [PAGEFAULT];
	st.local.v2.u32 	[%rd29], {%r1, %r274};
	mov.u64 	%rd30, $str;
	cvta.global.u64 	%rd31, %rd30;
	{ // callseq 0, 0
	.param .b64 param0;
	st.param.b64 	[param0], %rd31;
	.param .b64 param1;
	st.param.b64 	[param1], %rd28;
	.param .b32 retval0;
	call.uni (retval0), 
	vprintf, 
	(
	param0, 
	param1
	);
	ld.param.b32 	%r275, [retval0];
	} // callseq 0
	ret;

}
	// .globl	_Z5hellov
.visible .entry _Z5hellov()
{
	.reg .b32 	%r<3>;
	.reg .b64 	%rd<3>;

	mov.u64 	%rd1, $str$1;
	cvta.global.u64 	%rd2, %rd1;
	{ // callseq 1, 0
	.param .b64 param0;
	st.param.b64 	[param0], %rd2;
	.param .b64 param1;
	st.param.b64 	[param1], 0;
	.param .b32 retval0;
	call.uni (retval0), 
	vprintf, 
	(
	param0, 
	param1
	);
	ld.param.b32 	%r1, [retval0];
	} // callseq 1
	ret;

}


// ===== COMPILED SASS (sm_100) =====

	.target	sm_100

	.elftype	@"ET_EXEC"


//--------------------- .note.nv.tkinfo           --------------------------
	.section	.note.nv.tkinfo,"",@"SHT_NOTE"
	.sectionflags	@"SHF_NOTE_NV_TKINFO"
	.tkinfo
        /*0018*/ 	.word	0x00000002
        /*0030*/ 	.string	""
        /*0030*/ 	.string	"ptxas"
        /*0030*/ 	.string	"Cuda compilation tools, release 13.0, V13.0.88"
        /*0030*/ 	.string	"Build cuda_13.0.r13.0/compiler.36424714_0"
        /*0030*/ 	.string	"-arch sm_100 -m 64 "



//--------------------- .note.nv.cuinfo           --------------------------
	.section	.note.nv.cuinfo,"",@"SHT_NOTE"
	.sectionflags	@"SHF_NOTE_NV_CUINFO"
        /*0018*/ 	.short	0x0002
        /*001a*/ 	.short	0x0064
        /*001c*/ 	.short	0x0082
	.zero		2


//--------------------- .nv.info                  --------------------------
	.section	.nv.info,"",@"SHT_CUDA_INFO"
	.align	4


	//----- nvinfo : EIATTR_REGCOUNT
	.align		4
        /*0000*/ 	.byte	0x04, 0x2f
        /*0002*/ 	.short	(.L_8 - .L_7)
	.align		4
.L_7:
        /*0004*/ 	.word	index@(_Z8mykerneli)
        /*0008*/ 	.word	0x00000020


	//----- nvinfo : EIATTR_FRAME_SIZE
	.align		4
.L_8:
        /*000c*/ 	.byte	0x04, 0x11
        /*000e*/ 	.short	(.L_10 - .L_9)
	.align		4
.L_9:
        /*0010*/ 	.word	index@(_Z8mykerneli)
        /*0014*/ 	.word	0x00000008


	//----- nvinfo : EIATTR_REGCOUNT
	.align		4
.L_10:
        /*0018*/ 	.byte	0x04, 0x2f
        /*001a*/ 	.short	(.L_12 - .L_11)
	.align		4
.L_11:
        /*001c*/ 	.word	index@(_Z5hellov)
        /*0020*/ 	.word	0x00000018


	//----- nvinfo : EIATTR_FRAME_SIZE
	.align		4
.L_12:
        /*0024*/ 	.byte	0x04, 0x11
        /*0026*/ 	.short	(.L_14 - .L_13)
	.align		4
.L_13:
        /*0028*/ 	.word	index@(_Z5hellov)
        /*002c*/ 	.word	0x00000000


	//----- nvinfo : EIATTR_MIN_STACK_SIZE
	.align		4
.L_14:
        /*0030*/ 	.byte	0x04, 0x12
        /*0032*/ 	.short	(.L_16 - .L_15)
	.align		4
.L_15:
        /*0034*/ 	.word	index@(_Z5hellov)
        /*0038*/ 	.word	0x00000000


	//----- nvinfo : EIATTR_MIN_STACK_SIZE
	.align		4
.L_16:
        /*003c*/ 	.byte	0x04, 0x12
        /*003e*/ 	.short	(.L_18 - .L_17)
	.align		4
.L_17:
        /*0040*/ 	.word	index@(_Z8mykerneli)
        /*0044*/ 	.word	0x00000008
.L_18:


//--------------------- .nv.compat                --------------------------
	.section	.nv.compat,"",@"SHT_CUDA_COMPAT_INFO"
	.align	4
        /*0000*/ 	.byte	0x02, 0x09, 0x00, 0x00, 0x02, 0x02, 0x01, 0x00, 0x02, 0x05, 0x05, 0x00, 0x03, 0x07, 0x01, 0x01
        /*0010*/ 	.byte	0x02, 0x03, 0x00, 0x00, 0x02, 0x06, 0x01, 0x00, 0x04, 0x0b, 0x08, 0x00, 0x09, 0x00, 0x00, 0x00
        /*0020*/ 	.byte	0x00, 0x00, 0x00, 0x00


//--------------------- .nv.info._Z5hellov        --------------------------
	.section	.nv.info._Z5hellov,"",@"SHT_CUDA_INFO"
	.sectionflags	@""
	.align	4


	//----- nvinfo : EIATTR_CUDA_API_VERSION
	.align		4
        /*0000*/ 	.byte	0x04, 0x37
        /*0002*/ 	.short	(.L_20 - .L_19)
.L_19:
        /*0004*/ 	.word	0x00000082


	//----- nvinfo : EIATTR_SPARSE_MMA_MASK
	.align		4
.L_20:
        /*0008*/ 	.byte	0x03, 0x50
        /*000a*/ 	.short	0x0000


	//----- nvinfo : EIATTR_MAXREG_COUNT
	.align		4
        /*000c*/ 	.byte	0x03, 0x1b
        /*000e*/ 	.short	0x00ff


	//----- nvinfo : EIATTR_EXTERNS
	.align		4
        /*0010*/ 	.byte	0x04, 0x0f
        /*0012*/ 	.short	(.L_22 - .L_21)


	//   ....[0]....
	.align		4
.L_21:
        /*0014*/ 	.word	index@(vprintf)


	//----- nvinfo : EIATTR_MERCURY_ISA_VERSION
	.align		4
.L_22:
        /*0018*/ 	.byte	0x03, 0x5f
        /*001a*/ 	.short	0x0101


	//----- nvinfo : EIATTR_VRC_CTA_INIT_COUNT
	.align		4
        /*001c*/ 	.byte	0x02, 0x4a
	.zero		1
	.zero		1


	//----- nvinfo : EIATTR_SYSCALL_OFFSETS
	.align		4
        /*0020*/ 	.byte	0x04, 0x46
        /*0022*/ 	.short	(.L_24 - .L_23)


	//   ....[0]....
.L_23:
        /*0024*/ 	.word	0x00000080


	//----- nvinfo : EIATTR_EXIT_INSTR_OFFSETS
	.align		4
.L_24:
        /*0028*/ 	.byte	0x04, 0x1c
        /*002a*/ 	.short	(.L_26 - .L_25)


	//   ....[0]....
.L_25:
        /*002c*/ 	.word	0x00000090


	//----- nvinfo : EIATTR_SW_WAR
	.align		4
.L_26:
        /*0030*/ 	.byte	0x04, 0x36
        /*0032*/ 	.short	(.L_28 - .L_27)
.L_27:
        /*0034*/ 	.word	0x00000008
.L_28:


//--------------------- .nv.info._Z8mykerneli     --------------------------
	.section	.nv.info._Z8mykerneli,"",@"SHT_CUDA_INFO"
	.sectionflags	@""
	.align	4


	//----- nvinfo : EIATTR_CUDA_API_VERSION
	.align		4
        /*0000*/ 	.byte	0x04, 0x37
        /*0002*/ 	.short	(.L_30 - .L_29)
.L_29:
        /*0004*/ 	.word	0x00000082


	//----- nvinfo : EIATTR_KPARAM_INFO
	.align		4
.L_30:
        /*0008*/ 	.byte	0x04, 0x17
        /*000a*/ 	.short	(.L_32 - .L_31)
.L_31:
        /*000c*/ 	.word	0x00000000
        /*0010*/ 	.short	0x0000
        /*0012*/ 	.short	0x0000
        /*0014*/ 	.byte	0x00, 0xf0, 0x11, 0x00


	//----- nvinfo : EIATTR_SPARSE_MMA_MASK
	.align		4
.L_32:
        /*0018*/ 	.byte	0x03, 0x50
        /*001a*/ 	.short	0x0000


	//----- nvinfo : EIATTR_MAXREG_COUNT
	.align		4
        /*001c*/ 	.byte	0x03, 0x1b
        /*001e*/ 	.short	0x00ff


	//----- nvinfo : EIATTR_NUM_BARRIERS
	.align		4
        /*0020*/ 	.byte	0x02, 0x4c
        /*0022*/ 	.byte	0x01
	.zero		1


	//----- nvinfo : EIATTR_EXTERNS
	.align		4
        /*0024*/ 	.byte	0x04, 0x0f
        /*0026*/ 	.short	(.L_34 - .L_33)


	//   ....[0]....
	.align		4
.L_33:
        /*0028*/ 	.word	index@(vprintf)


	//----- nvinfo : EIATTR_MERCURY_ISA_VERSION
	.align		4
.L_34:
        /*002c*/ 	.byte	0x03, 0x5f
        /*002e*/ 	.short	0x0101


	//----- nvinfo : EIATTR_VRC_CTA_INIT_COUNT
	.align		4
        /*0030*/ 	.byte	0x02, 0x4a
	.zero		1
	.zero		1


	//----- nvinfo : EIATTR_SYSCALL_OFFSETS
	.align		4
        /*0034*/ 	.byte	0x04, 0x46
        /*0036*/ 	.short	(.L_36 - .L_35)


	//   ....[0]....
.L_35:
        /*0038*/ 	.word	0x00004580


	//----- nvinfo : EIATTR_EXIT_INSTR_OFFSETS
	.align		4
.L_36:
        /*003c*/ 	.byte	0x04, 0x1c
        /*003e*/ 	.short	(.L_38 - .L_37)


	//   ....[0]....
.L_37:
        /*0040*/ 	.word	0x00004590


	//----- nvinfo : EIATTR_CRS_STACK_SIZE
	.align		4
.L_38:
        /*0044*/ 	.byte	0x04, 0x1e
        /*0046*/ 	.short	(.L_40 - .L_39)
.L_39:
        /*0048*/ 	.word	0x00000000


	//----- nvinfo : EIATTR_CBANK_PARAM_SIZE
	.align		4
.L_40:
        /*004c*/ 	.byte	0x03, 0x19
        /*004e*/ 	.short	0x0004


	//----- nvinfo : EIATTR_PARAM_CBANK
	.align		4
        /*0050*/ 	.byte	0x04, 0x0a
        /*0052*/ 	.short	(.L_42 - .L_41)
	.align		4
.L_41:
        /*0054*/ 	.word	index@(.nv.constant0._Z8mykerneli)
        /*0058*/ 	.short	0x0380
        /*005a*/ 	.short	0x0004


	//----- nvinfo : EIATTR_SW_WAR
	.align		4
.L_42:
        /*005c*/ 	.byte	0x04, 0x36
        /*005e*/ 	.short	(.L_44 - .L_43)
.L_43:
        /*0060*/ 	.word	0x00000008
.L_44:


//--------------------- .nv.callgraph             --------------------------
	.section	.nv.callgraph,"",@"SHT_CUDA_CALLGRAPH"
	.align	4
	.sectionentsize	8
	.align		4
        /*0000*/ 	.word	0x00000000
	.align		4
        /*0004*/ 	.word	0xffffffff
	.align		4
        /*0008*/ 	.word	index@(_Z5hellov)
	.align		4
        /*000c*/ 	.word	index@(vprintf)
	.align		4
        /*0010*/ 	.word	index@(_Z8mykerneli)
	.align		4
        /*0014*/ 	.word	index@(vprintf)
	.align		4
        /*0018*/ 	.word	0x00000000
	.align		4
        /*001c*/ 	.word	0xfffffffe
	.align		4
        /*0020*/ 	.word	0x00000000
	.align		4
        /*0024*/ 	.word	0xfffffffd
	.align		4
        /*0028*/ 	.word	0x00000000
	.align		4
        /*002c*/ 	.word	0xfffffffc


//--------------------- .nv.constant4             --------------------------
	.section	.nv.constant4,"a",@progbits
	.align	8
	.align		8
.nv.constant4:
        /*0000*/ 	.dword	vprintf
	.align		8
        /*0008*/ 	.dword	PAGE_ENTRIES
	.align		8
        /*0010*/ 	.dword	PAGEFAULT
	.align		8
        /*0018*/ 	.dword	storage
	.align		8
        /*0020*/ 	.dword	results
	.align		8
        /*0028*/ 	.dword	input
	.align		8
        /*0030*/ 	.dword	$str
	.align		8
        /*0038*/ 	.dword	$str$1


//--------------------- .text._Z5hellov           --------------------------
	.section	.text._Z5hellov,"ax",@progbits
	.align	128
        .global         _Z5hellov
        .type           _Z5hellov,@function
        .size           _Z5hellov,(.L_x_61 - _Z5hellov)
        .other          _Z5hellov,@"STO_CUDA_ENTRY STV_DEFAULT"
_Z5hellov:
.text._Z5hellov:
[----:B------:R-:W0:Y:S01]  /*0000*/  LDC R1, c[0x0][0x37c] ;  /* 0x0000df00ff017b82 */ /* 0x000e220000000800 */
[----:B------:R-:W-:Y:S01]  /*0010*/  MOV R0, 0x0 ;  /* 0x0000000000007802 */ /* 0x000fe20000000f00 */
[----:B------:R-:W1:Y:S01]  /*0020*/  LDCU.64 UR4, c[0x4][0x38] ;  /* 0x01000700ff0477ac */ /* 0x000e620008000a00 */
[----:B------:R-:W-:-:S05]  /*0030*/  CS2R R6, SRZ ;  /* 0x0000000000067805 */ /* 0x000fca000001ff00 */
[----:B------:R2:W3:Y:S01]  /*0040*/  LDC.64 R2, c[0x4][R0] ;  /* 0x0100000000027b82 */ /* 0x0004e20000000a00 */
[----:B-1----:R-:W-:Y:S02]  /*0050*/  IMAD.U32 R4, RZ, RZ, UR4 ;  /* 0x00000004ff047e24 */ /* 0x002fe4000f8e00ff */
[----:B--2---:R-:W-:-:S07]  /*0060*/  IMAD.U32 R5, RZ, RZ, UR5 ;  /* 0x00000005ff057e24 */ /* 0x004fce000f8e00ff */
[----:B------:R-:W-:-:S07]  /*0070*/  LEPC R20, `(.L_x_0) ;  /* 0x000000001014794e */ /* 0x000fce0000000000 */
[----:B0--3--:R-:W-:Y:S05]  /*0080*/  CALL.ABS.NOINC R2 ;  /* 0x0000000002007343 */ /* 0x009fea0003c00000 */
.L_x_0:
[----:B------:R-:W-:Y:S05]  /*0090*/  EXIT ;  /* 0x000000000000794d */ /* 0x000fea0003800000 */
.L_x_1:
[----:B------:R-:W-:-:S00]  /*00a0*/  BRA `(.L_x_1) ;  /* 0xfffffffc00fc7947 */ /* 0x000fc0000383ffff */
[----:B------:R-:W-:-:S00]  /*00b0*/  NOP ;  /* 0x0000000000007918 */ /* 0x000fc00000000000 */
        /* <DEDUP_REMOVED lines=12> */
.L_x_61:


//--------------------- .text._Z8mykerneli        --------------------------
	.section	.text._Z8mykerneli,"ax",@progbits
	.align	128
        .global         _Z8mykerneli
        .type           _Z8mykerneli,@function
        .size           _Z8mykerneli,(.L_x_62 - _Z8mykerneli)
        .other          _Z8mykerneli,@"STO_CUDA_ENTRY STV_DEFAULT"
_Z8mykerneli:
.text._Z8mykerneli:
[----:B------:R-:W0:Y:S01]  /*0000*/  LDC R1, c[0x0][0x37c] ;  /* 0x0000df00ff017b82 */ /* 0x000e220000000800 */
[----:B------:R-:W1:Y:S01]  /*0010*/  S2R R2, SR_TID.X ;  /* 0x0000000000027919 */ /* 0x000e620000002100 */
[----:B------:R-:W2:Y:S01]  /*0020*/  LDCU UR4, c[0x0][0x2f8] ;  /* 0x00005f00ff0477ac */ /* 0x000ea20008000800 */
[----:B0-----:R-:W-:Y:S01]  /*0030*/  VIADD R1, R1, 0xfffffff8 ;  /* 0xfffffff801017836 */ /* 0x001fe20000000000 */
[----:B------:R-:W-:Y:S01]  /*0040*/  BSSY.RECONVERGENT B0, `(.L_x_2) ;  /* 0x00000f4000007945 */ /* 0x000fe20003800200 */
[----:B------:R-:W0:Y:S01]  /*0050*/  LDCU UR5, c[0x0][0x2fc] ;  /* 0x00005f80ff0577ac */ /* 0x000e220008000800 */
[----:B------:R-:W3:Y:S02]  /*0060*/  LDCU.64 UR8, c[0x0][0x358] ;  /* 0x00006b00ff0877ac */ /* 0x000ee40008000a00 */
[----:B--2---:R-:W-:-:S05]  /*0070*/  IADD3 R24, P1, PT, R1, UR4, RZ ;  /* 0x0000000401187c10 */ /* 0x004fca000ff3e0ff */
[----:B0-----:R-:W-:Y:S01]  /*0080*/  IMAD.X R0, RZ, RZ, UR5, P1 ;  /* 0x00000005ff007e24 */ /* 0x001fe200088e06ff */
[----:B-1----:R-:W-:-:S13]  /*0090*/  ISETP.NE.AND P0, PT, R2, RZ, PT ;  /* 0x000000ff0200720c */ /* 0x002fda0003f05270 */
[----:B---3--:R-:W-:Y:S05]  /*00a0*/  @P0 BRA `(.L_x_3) ;  /* 0x0000000c00b40947 */ /* 0x008fea0003800000 */
[----:B------:R-:W0:Y:S01]  /*00b0*/  LDC.64 R4, c[0x4][0x10] ;  /* 0x01000400ff047b82 */ /* 0x000e220000000a00 */
[----:B------:R-:W-:Y:S02]  /*00c0*/  UMOV UR4, 0x400 ;  /* 0x0000040000047882 */ /* 0x000fe40000000000 */
[----:B------:R-:W-:-:S05]  /*00d0*/  UIADD3 UR4, UPT, UPT, UR4, 0x8000, URZ ;  /* 0x0000800004047890 */ /* 0x000fca000fffe0ff */
[----:B------:R-:W1:Y:S01]  /*00e0*/  S2UR UR5, SR_CgaCtaId ;  /* 0x00000000000579c3 */ /* 0x000e620000008800 */
[----:B0-----:R0:W-:Y:S01]  /*00f0*/  STG.E desc[UR8][R4.64], RZ ;  /* 0x000000ff04007986 */ /* 0x0011e2000c101908 */
[----:B-1----:R-:W-:-:S03]  /*0100*/  ULEA UR5, UR5, UR4, 0x18 ;  /* 0x0000000405057291 */ /* 0x002fc6000f8ec0ff */
[----:B------:R-:W-:-:S09]  /*0110*/  UMOV UR4, URZ ;  /* 0x000000ff00047c82 */ /* 0x000fd20008000000 */
.L_x_4:
[----:B------:R-:W-:Y:S01]  /*0120*/  ULEA UR6, UR4, UR5, 0x2 ;  /* 0x0000000504067291 */ /* 0x000fe2000f8e10ff */
[----:B-1----:R-:W-:Y:S02]  /*0130*/  HFMA2 R17, -RZ, RZ, 0, 0 ;  /* 0x00000000ff117431 */ /* 0x002fe400000001ff */
[----:B------:R-:W-:Y:S01]  /*0140*/  IMAD.MOV.U32 R12, RZ, RZ, -0x1 ;  /* 0xffffffffff0c7424 */ /* 0x000fe200078e00ff */
[----:B0-----:R-:W-:Y:S01]  /*0150*/  MOV R5, RZ ;  /* 0x000000ff00057202 */ /* 0x001fe20000000f00 */
[----:B------:R-:W-:Y:S01]  /*0160*/  IMAD.MOV.U32 R14, RZ, RZ, -0x1 ;  /* 0xffffffffff0e7424 */ /* 0x000fe200078e00ff */
[----:B------:R-:W-:Y:S01]  /*0170*/  UIADD3 UR4, UPT, UPT, UR4, 0x200, URZ ;  /* 0x0000020004047890 */ /* 0x000fe2000fffe0ff */
[----:B------:R-:W-:Y:S02]  /*0180*/  IMAD.MOV.U32 R13, RZ, RZ, RZ ;  /* 0x000000ffff0d7224 */ /* 0x000fe400078e00ff */
[----:B------:R-:W-:Y:S01]  /*0190*/  IMAD.MOV.U32 R15, RZ, RZ, RZ ;  /* 0x000000ffff0f7224 */ /* 0x000fe200078e00ff */
[----:B------:R-:W-:Y:S01]  /*01a0*/  UISETP.GE.U32.AND UP0, UPT, UR4, 0x800, UPT ;  /* 0x000008000400788c */ /* 0x000fe2000bf06070 */
[----:B------:R-:W-:-:S02]  /*01b0*/  IMAD.MOV.U32 R16, RZ, RZ, -0x1 ;  /* 0xffffffffff107424 */ /* 0x000fc400078e00ff */
[----:B------:R-:W-:Y:S01]  /*01c0*/  IMAD.MOV.U32 R18, RZ, RZ, -0x1 ;  /* 0xffffffffff127424 */ /* 0x000fe200078e00ff */
[----:B------:R1:W-:Y:S01]  /*01d0*/  STS.128 [UR6], R12 ;  /* 0x0000000cff007988 */ /* 0x0003e20008000c06 */
[----:B------:R-:W-:Y:S02]  /*01e0*/  IMAD.MOV.U32 R19, RZ, RZ, RZ ;  /* 0x000000ffff137224 */ /* 0x000fe400078e00ff */
[----:B------:R-:W-:Y:S01]  /*01f0*/  IMAD.MOV.U32 R20, RZ, RZ, -0x1 ;  /* 0xffffffffff147424 */ /* 0x000fe200078e00ff */
[----:B------:R1:W-:Y:S01]  /*0200*/  STS.128 [UR6+0x50], R12 ;  /* 0x0000500cff007988 */ /* 0x0003e20008000c06 */
[----:B------:R-:W-:Y:S02]  /*0210*/  IMAD.MOV.U32 R21, RZ, RZ, RZ ;  /* 0x000000ffff157224 */ /* 0x000fe400078e00ff */
[----:B------:R-:W-:Y:S01]  /*0220*/  IMAD.MOV.U32 R22, RZ, RZ, -0x1 ;  /* 0xffffffffff167424 */ /* 0x000fe200078e00ff */
[----:B------:R1:W-:Y:S01]  /*0230*/  STS.128 [UR6+0x10], R16 ;  /* 0x00001010ff007988 */ /* 0x0003e20008000c06 */
[----:B------:R-:W-:-:S02]  /*0240*/  IMAD.MOV.U32 R23, RZ, RZ, RZ ;  /* 0x000000ffff177224 */ /* 0x000fc400078e00ff */
[----:B------:R-:W-:Y:S01]  /*0250*/  IMAD.MOV.U32 R4, RZ, RZ, -0x1 ;  /* 0xffffffffff047424 */ /* 0x000fe200078e00ff */
[----:B------:R1:W-:Y:S01]  /*0260*/  STS.128 [UR6+0x60], R16 ;  /* 0x00006010ff007988 */ /* 0x0003e20008000c06 */
[----:B------:R-:W-:Y:S02]  /*0270*/  IMAD.MOV.U32 R6, RZ, RZ, -0x1 ;  /* 0xffffffffff067424 */ /* 0x000fe400078e00ff */
[----:B------:R-:W-:Y:S01]  /*0280*/  IMAD.MOV.U32 R7, RZ, RZ, RZ ;  /* 0x000000ffff077224 */ /* 0x000fe200078e00ff */
[----:B------:R1:W-:Y:S01]  /*0290*/  STS.128 [UR6+0x20], R20 ;  /* 0x00002014ff007988 */ /* 0x0003e20008000c06 */
[----:B------:R-:W-:Y:S02]  /*02a0*/  IMAD.MOV.U32 R8, RZ, RZ, -0x1 ;  /* 0xffffffffff087424 */ /* 0x000fe400078e00ff */
[----:B------:R-:W-:Y:S01]  /*02b0*/  IMAD.MOV.U32 R9, RZ, RZ, RZ ;  /* 0x000000ffff097224 */ /* 0x000fe200078e00ff */
[----:B------:R1:W-:Y:S01]  /*02c0*/  STS.128 [UR6+0x30], R4 ;  /* 0x00003004ff007988 */ /* 0x0003e20008000c06 */
[----:B------:R-:W-:-:S02]  /*02d0*/  IMAD.MOV.U32 R10, RZ, RZ, -0x1 ;  /* 0xffffffffff0a7424 */ /* 0x000fc400078e00ff */
[----:B------:R-:W-:Y:S01]  /*02e0*/  IMAD.MOV.U32 R11, RZ, RZ, RZ ;  /* 0x000000ffff0b7224 */ /* 0x000fe200078e00ff */
[----:B------:R1:W-:Y:S04]  /*02f0*/  STS.128 [UR6+0x70], R20 ;  /* 0x00007014ff007988 */ /* 0x0003e80008000c06 */
        /* <DEDUP_REMOVED lines=120> */
[----:B------:R1:W-:Y:S01]  /*0a80*/  STS.128 [UR6+0x7f0], R20 ;  /* 0x0007f014ff007988 */ /* 0x0003e20008000c06 */
[----:B------:R-:W-:Y:S05]  /*0a90*/  BRA.U !UP0, `(.L_x_4) ;  /* 0xfffffff508a07547 */ /* 0x000fea000b83ffff */
[----:B------:R-:W0:Y:S01]  /*0aa0*/  LDCU.64 UR14, c[0x4][0x18] ;  /* 0x01000300ff0e77ac */ /* 0x000e220008000a00 */
[----:B------:R-:W2:Y:S01]  /*0ab0*/  LDCU.64 UR12, c[0x4][0x20] ;  /* 0x01000400ff0c77ac */ /* 0x000ea20008000a00 */
[----:B------:R-:W-:-:S05]  /*0ac0*/  UMOV UR4, URZ ;  /* 0x000000ff00047c82 */ /* 0x000fca0008000000 */
.L_x_5:
[----:B--2---:R-:W-:Y:S02]  /*0ad0*/  UIADD3 UR5, UP0, UPT, UR4, UR12, URZ ;  /* 0x0000000c04057290 */ /* 0x004fe4000ff1e0ff */
[----:B0-----:R-:W-:Y:S02]  /*0ae0*/  UIADD3 UR7, UP1, UPT, UR4, UR14, URZ ;  /* 0x0000000e04077290 */ /* 0x001fe4000ff3e0ff */
[----:B------:R-:W-:Y:S02]  /*0af0*/  UIADD3.X UR6, UPT, UPT, URZ, UR13, URZ, UP0, !UPT ;  /* 0x0000000dff067290 */ /* 0x000fe400087fe4ff */
[----:B------:R-:W-:Y:S01]  /*0b00*/  UIADD3.X UR10, UPT, UPT, URZ, UR15, URZ, UP1, !UPT ;  /* 0x0000000fff0a7290 */ /* 0x000fe20008ffe4ff */
[----:B-1-3--:R-:W-:Y:S01]  /*0b10*/  IMAD.U32 R4, RZ, RZ, UR5 ;  /* 0x00000005ff047e24 */ /* 0x00afe2000f8e00ff */
[----:B------:R-:W-:Y:S01]  /*0b20*/  MOV R6, UR7 ;  /* 0x0000000700067c02 */ /* 0x000fe20008000f00 */
[----:B------:R-:W-:Y:S01]  /*0b30*/  UIADD3 UR4, UPT, UPT, UR4, 0x20, URZ ;  /* 0x0000002004047890 */ /* 0x000fe2000fffe0ff */
[----:B------:R-:W-:-:S02]  /*0b40*/  IMAD.U32 R5, RZ, RZ, UR6 ;  /* 0x00000006ff057e24 */ /* 0x000fc4000f8e00ff */
[----:B------:R-:W-:Y:S01]  /*0b50*/  IMAD.U32 R7, RZ, RZ, UR10 ;  /* 0x0000000aff077e24 */ /* 0x000fe2000f8e00ff */
[----:B------:R-:W-:Y:S02]  /*0b60*/  UISETP.NE.AND UP0, UPT, UR4, 0x20000, UPT ;  /* 0x000200000400788c */ /* 0x000fe4000bf05270 */
[----:B------:R3:W-:Y:S04]  /*0b70*/  STG.E.U8 desc[UR8][R4.64], RZ ;  /* 0x000000ff04007986 */ /* 0x0007e8000c101108 */
        /* <DEDUP_REMOVED lines=62> */
[----:B------:R3:W-:Y:S01]  /*0f60*/  STG.E.U8 desc[UR8][R6.64+0x1f], RZ ;  /* 0x00001fff06007986 */ /* 0x0007e2000c101108 */
[----:B------:R-:W-:Y:S05]  /*0f70*/  BRA.U UP0, `(.L_x_5) ;  /* 0xfffffff900d47547 */ /* 0x000fea000b83ffff */
.L_x_3:
[----:B------:R-:W-:Y:S05]  /*0f80*/  BSYNC.RECONVERGENT B0 ;  /* 0x0000000000007941 */ /* 0x000fea0003800200 */
.L_x_2:
[----:B------:R-:W-:-:S05]  /*0f90*/  UMOV UR4, URZ ;  /* 0x000000ff00047c82 */ /* 0x000fca0008000000 */
.L_x_23:
[----:B------:R-:W3:Y:S01]  /*0fa0*/  LDCU UR5, c[0x0][0x380] ;  /* 0x00007000ff0577ac */ /* 0x000ee20008000800 */
[----:B------:R-:W-:Y:S01]  /*0fb0*/  BSSY.RECONVERGENT B0, `(.L_x_6) ;  /* 0x000011c000007945 */ /* 0x000fe20003800200 */
[----:B---3--:R-:W-:-:S05]  /*0fc0*/  IMAD.U32 R4, RZ, RZ, UR5 ;  /* 0x00000005ff047e24 */ /* 0x008fca000f8e00ff */
[----:B------:R-:W-:-:S04]  /*0fd0*/  ISETP.GE.AND P0, PT, R4, 0x1, PT ;  /* 0x000000010400780c */ /* 0x000fc80003f06270 */
[----:B------:R-:W-:Y:S01]  /*0fe0*/  ISETP.NE.OR P0, PT, R2, UR4, !P0 ;  /* 0x0000000402007c0c */ /* 0x000fe2000c705670 */
[----:B------:R-:W-:-:S04]  /*0ff0*/  UIADD3 UR4, UPT, UPT, UR4, 0x1, URZ ;  /* 0x0000000104047890 */ /* 0x000fc8000fffe0ff */
[----:B------:R-:W-:-:S08]  /*1000*/  UISETP.NE.AND UP0, UPT, UR4, 0x4, UPT ;  /* 0x000000040400788c */ /* 0x000fd0000bf05270 */
[----:B-12---:R-:W-:Y:S05]  /*1010*/  @P0 BRA `(.L_x_7) ;  /* 0x0000001000540947 */ /* 0x006fea0003800000 */
[----:B------:R-:W0:Y:S02]  /*1020*/  LDC.64 R4, c[0x4][0x10] ;  /* 0x01000400ff047b82 */ /* 0x000e240000000a00 */
[----:B0-----:R0:W5:Y:S01]  /*1030*/  LDG.E R11, desc[UR8][R4.64] ;  /* 0x00000008040b7981 */ /* 0x001162000c1e1900 */
[----:B------:R-:W-:-:S07]  /*1040*/  IMAD.MOV.U32 R3, RZ, RZ, RZ ;  /* 0x000000ffff037224 */ /* 0x000fce00078e00ff */
.L_x_22:
[----:B-1----:R-:W1:Y:S01]  /*1050*/  LDCU.64 UR6, c[0x4][0x28] ;  /* 0x01000500ff0677ac */ /* 0x002e620008000a00 */
[----:B------:R-:W-:-:S05]  /*1060*/  IMAD R8, R2, 0x8000, R3 ;  /* 0x0000800002087824 */ /* 0x000fca00078e0203 */
[----:B-1----:R-:W-:-:S05]  /*1070*/  IADD3 R14, P0, PT, R8, UR6, RZ ;  /* 0x00000006080e7c10 */ /* 0x002fca000ff1e0ff */
[----:B------:R-:W-:-:S05]  /*1080*/  IMAD.X R15, RZ, RZ, UR7, P0 ;  /* 0x00000007ff0f7e24 */ /* 0x000fca00080e06ff */
[----:B--2--5:R1:W5:Y:S01]  /*1090*/  LDG.E.U8 R10, desc[UR8][R14.64] ;  /* 0x000000080e0a7981 */ /* 0x024362000c1e1100 */
[----:B0-----:R-:W-:Y:S01]  /*10a0*/  MOV R4, 0x400 ;  /* 0x0000040000047802 */ /* 0x001fe20000000f00 */
[----:B------:R-:W-:Y:S02]  /*10b0*/  HFMA2 R5, -RZ, RZ, 0, 5.9604644775390625e-08 ;  /* 0x00000001ff057431 */ /* 0x000fe400000001ff */
[----:B------:R-:W-:Y:S01]  /*10c0*/  IMAD.MOV.U32 R13, RZ, RZ, -0x1 ;  /* 0xffffffffff0d7424 */ /* 0x000fe200078e00ff */
[----:B------:R-:W0:Y:S01]  /*10d0*/  S2R R9, SR_CgaCtaId ;  /* 0x0000000000097919 */ /* 0x000e220000008800 */
[----:B------:R-:W-:Y:S01]  /*10e0*/  IMAD.MOV.U32 R12, RZ, RZ, RZ ;  /* 0x000000ffff0c7224 */ /* 0x000fe200078e00ff */
[----:B------:R-:W-:Y:S01]  /*10f0*/  SHF.R.U32.HI R6, RZ, 0x5, R8 ;  /* 0x00000005ff067819 */ /* 0x000fe20000011608 */
[----:B------:R-:W-:Y:S02]  /*1100*/  VIADD R4, R4, 0x8000 ;  /* 0x0000800004047836 */ /* 0x000fe40000000000 */
[----:B------:R-:W-:-:S03]  /*1110*/  IMAD.MOV.U32 R16, RZ, RZ, -0x1 ;  /* 0xffffffffff107424 */ /* 0x000fc600078e00ff */
[----:B0-----:R-:W-:Y:S01]  /*1120*/  LEA R9, R9, R4, 0x18 ;  /* 0x0000000409097211 */ /* 0x001fe200078ec0ff */
[----:B-1----:R-:W-:-:S07]  /*1130*/  IMAD.MOV.U32 R4, RZ, RZ, -0x1 ;  /* 0xffffffffff047424 */ /* 0x002fce00078e00ff */
.L_x_19:
[----:B01----:R-:W-:Y:S01]  /*1140*/  IMAD R7, R12, 0x8, R9 ;  /* 0x000000080c077824 */ /* 0x003fe200078e0209 */
[----:B------:R-:W-:Y:S04]  /*1150*/  BSSY.RECONVERGENT B1, `(.L_x_8) ;  /* 0x000000f000017945 */ /* 0x000fe80003800200 */
[----:B------:R-:W0:Y:S04]  /*1160*/  LDS R15, [R7] ;  /* 0x00000000070f7984 */ /* 0x000e280000000800 */
[----:B------:R-:W1:Y:S01]  /*1170*/  LDS R19, [R7+0x8] ;  /* 0x0000080007137984 */ /* 0x000e620000000800 */
[----:B0-----:R-:W-:-:S02]  /*1180*/  ISETP.NE.AND P1, PT, R15, R6, PT ;  /* 0x000000060f00720c */ /* 0x001fc40003f25270 */
[----:B------:R-:W-:Y:S02]  /*1190*/  ISETP.NE.AND P2, PT, R15, -0x1, PT ;  /* 0xffffffff0f00780c */ /* 0x000fe40003f45270 */
[----:B-1----:R-:W-:-:S09]  /*11a0*/  ISETP.NE.AND P3, PT, R19, R6, PT ;  /* 0x000000061300720c */ /* 0x002fd20003f65270 */
[----:B------:R-:W-:Y:S02]  /*11b0*/  @!P1 IMAD.MOV.U32 R18, RZ, RZ, 0x1 ;  /* 0x00000001ff129424 */ /* 0x000fe400078e00ff */
[----:B------:R-:W-:-:S03]  /*11c0*/  @!P1 IMAD.MOV.U32 R14, RZ, RZ, 0x1 ;  /* 0x00000001ff0e9424 */ /* 0x000fc600078e00ff */
[----:B------:R0:W-:Y:S01]  /*11d0*/  @!P1 STS [R7+0x4], R18 ;  /* 0x0000041207009388 */ /* 0x0001e20000000800 */
[----:B------:R-:W-:Y:S05]  /*11e0*/  @!P1 BRA `(.L_x_9) ;  /* 0x0000000000149947 */ /* 0x000fea0003800000 */
[----:B------:R-:W1:Y:S01]  /*11f0*/  LDS R15, [R7+0x4] ;  /* 0x00000400070f7984 */ /* 0x000e620000000800 */
[----:B------:R-:W-:Y:S02]  /*1200*/  MOV R14, RZ ;  /* 0x000000ff000e7202 */ /* 0x000fe40000000f00 */
[----:B-1----:R-:W-:-:S13]  /*1210*/  ISETP.NE.AND P0, PT, R15, RZ, PT ;  /* 0x000000ff0f00720c */ /* 0x002fda0003f05270 */
[----:B------:R-:W-:-:S05]  /*1220*/  @P0 VIADD R14, R15, 0x1 ;  /* 0x000000010f0e0836 */ /* 0x000fca0000000000 */
[----:B------:R1:W-:Y:S02]  /*1230*/  @P0 STS [R7+0x4], R14 ;  /* 0x0000040e07000388 */ /* 0x0003e40000000800 */
.L_x_9:
[----:B------:R-:W-:Y:S05]  /*1240*/  BSYNC.RECONVERGENT B1 ;  /* 0x0000000000017941 */ /* 0x000fea0003800200 */
.L_x_8:
[CC--:B------:R-:W-:Y:S01]  /*1250*/  ISETP.GT.U32.AND P0, PT, R14.reuse, R5.reuse, PT ;  /* 0x000000050e00720c */ /* 0x0c0fe20003f04070 */
[----:B------:R-:W-:Y:S01]  /*1260*/  BSSY.RECONVERGENT B1, `(.L_x_10) ;  /* 0x0000012000017945 */ /* 0x000fe20003800200 */
[----:B------:R-:W-:Y:S01]  /*1270*/  VIMNMX.U32 R17, PT, PT, R14, R5, !PT ;  /* 0x000000050e117248 */ /* 0x000fe20007fe0000 */
[C---:B0-----:R-:W-:Y:S01]  /*1280*/  VIADD R18, R12.reuse, 0x1 ;  /* 0x000000010c127836 */ /* 0x041fe20000000000 */
[C---:B------:R-:W-:Y:S01]  /*1290*/  SEL R16, R12.reuse, R16, !P2 ;  /* 0x000000100c107207 */ /* 0x040fe20005000000 */
[----:B------:R-:W-:Y:S01]  /*12a0*/  @!P1 IMAD.MOV.U32 R13, RZ, RZ, R12 ;  /* 0x000000ffff0d9224 */ /* 0x000fe200078e000c */
[----:B------:R-:W-:Y:S01]  /*12b0*/  SEL R15, R12, R4, P0 ;  /* 0x000000040c0f7207 */ /* 0x000fe20000000000 */
[----:B------:R-:W-:Y:S06]  /*12c0*/  @!P3 BRA `(.L_x_11) ;  /* 0x00000000001cb947 */ /* 0x000fec0003800000 */
[----:B------:R-:W0:Y:S01]  /*12d0*/  LDS R4, [R7+0xc] ;  /* 0x00000c0007047984 */ /* 0x000e220000000800 */
[----:B-1----:R-:W-:Y:S01]  /*12e0*/  IMAD.MOV.U32 R14, RZ, RZ, RZ ;  /* 0x000000ffff0e7224 */ /* 0x002fe200078e00ff */
[----:B0-----:R-:W-:-:S13]  /*12f0*/  ISETP.NE.AND P0, PT, R4, RZ, PT ;  /* 0x000000ff0400720c */ /* 0x001fda0003f05270 */
[----:B------:R-:W-:Y:S05]  /*1300*/  @!P0 BRA `(.L_x_12) ;  /* 0x00000000001c8947 */ /* 0x000fea0003800000 */
[----:B------:R-:W-:-:S05]  /*1310*/  VIADD R14, R4, 0x1 ;  /* 0x00000001040e7836 */ /* 0x000fca0000000000 */
[----:B------:R1:W-:Y:S01]  /*1320*/  STS [R7+0xc], R14 ;  /* 0x00000c0e07007388 */ /* 0x0003e20000000800 */
[----:B------:R-:W-:Y:S05]  /*1330*/  BRA `(.L_x_12) ;  /* 0x0000000000107947 */ /* 0x000fea0003800000 */
.L_x_11:
[----:B------:R-:W-:Y:S01]  /*1340*/  IMAD.MOV.U32 R4, RZ, RZ, 0x1 ;  /* 0x00000001ff047424 */ /* 0x000fe200078e00ff */
[----:B------:R-:W-:Y:S01]  /*1350*/  MOV R13, R18 ;  /* 0x00000012000d7202 */ /* 0x000fe20000000f00 */
[----:B-1----:R-:W-:-:S03]  /*1360*/  IMAD.MOV.U32 R14, RZ, RZ, 0x1 ;  /* 0x00000001ff0e7424 */ /* 0x002fc600078e00ff */
[----:B------:R0:W-:Y:S04]  /*1370*/  STS [R7+0xc], R4 ;  /* 0x00000c0407007388 */ /* 0x0001e80000000800 */
.L_x_12:
[----:B------:R-:W-:Y:S05]  /*1380*/  BSYNC.RECONVERGENT B1 ;  /* 0x0000000000017941 */ /* 0x000fea0003800200 */
.L_x_10:
[----:B0-----:R-:W0:Y:S01]  /*1390*/  LDS.64 R4, [R7+0x10] ;  /* 0x0000100007047984 */ /* 0x001e220000000a00 */
[----:B------:R-:W-:Y:S01]  /*13a0*/  ISETP.NE.AND P1, PT, R19, -0x1, PT ;  /* 0xffffffff1300780c */ /* 0x000fe20003f25270 */
[----:B------:R-:W-:Y:S01]  /*13b0*/  BSSY.RECONVERGENT B1, `(.L_x_13) ;  /* 0x0000012000017945 */ /* 0x000fe20003800200 */
[----:B------:R-:W-:Y:S02]  /*13c0*/  ISETP.GT.U32.AND P0, PT, R14, R17, PT ;  /* 0x000000110e00720c */ /* 0x000fe40003f04070 */
[C---:B------:R-:W-:Y:S02]  /*13d0*/  SEL R16, R18.reuse, R16, !P1 ;  /* 0x0000001012107207 */ /* 0x040fe40004800000 */
[----:B------:R-:W-:Y:S01]  /*13e0*/  SEL R15, R18, R15, P0 ;  /* 0x0000000f120f7207 */ /* 0x000fe20000000000 */
[----:B------:R-:W-:Y:S01]  /*13f0*/  VIADD R18, R12, 0x2 ;  /* 0x000000020c127836 */ /* 0x000fe20000000000 */
[----:B------:R-:W-:Y:S02]  /*1400*/  VIMNMX.U32 R17, PT, PT, R17, R14, !PT ;  /* 0x0000000e11117248 */ /* 0x000fe40007fe0000 */
[----:B0-----:R-:W-:-:S13]  /*1410*/  ISETP.NE.AND P2, PT, R4, R6, PT ;  /* 0x000000060400720c */ /* 0x001fda0003f45270 */
[----:B------:R-:W-:Y:S05]  /*1420*/  @!P2 BRA `(.L_x_14) ;  /* 0x000000000018a947 */ /* 0x000fea0003800000 */
[----:B------:R-:W-:Y:S01]  /*1430*/  ISETP.NE.AND P0, PT, R5, RZ, PT ;  /* 0x000000ff0500720c */ /* 0x000fe20003f05270 */
[----:B-1----:R-:W-:-:S12]  /*1440*/  IMAD.MOV.U32 R14, RZ, RZ, RZ ;  /* 0x000000ffff0e7224 */ /* 0x002fd800078e00ff */
[----:B------:R-:W-:Y:S05]  /*1450*/  @!P0 BRA `(.L_x_15) ;  /* 0x00000000001c8947 */ /* 0x000fea0003800000 */
[----:B------:R-:W-:-:S05]  /*1460*/  VIADD R14, R5, 0x1 ;  /* 0x00000001050e7836 */ /* 0x000fca0000000000 */
[----:B------:R0:W-:Y:S01]  /*1470*/  STS [R7+0x14], R14 ;  /* 0x0000140e07007388 */ /* 0x0001e20000000800 */
[----:B------:R-:W-:Y:S05]  /*1480*/  BRA `(.L_x_15) ;  /* 0x0000000000107947 */ /* 0x000fea0003800000 */
.L_x_14:
[----:B------:R-:W-:Y:S02]  /*1490*/  IMAD.MOV.U32 R20, RZ, RZ, 0x1 ;  /* 0x00000001ff147424 */ /* 0x000fe400078e00ff */
[----:B-1----:R-:W-:Y:S02]  /*14a0*/  IMAD.MOV.U32 R14, RZ, RZ, 0x1 ;  /* 0x00000001ff0e7424 */ /* 0x002fe400078e00ff */
[----:B------:R-:W-:Y:S01]  /*14b0*/  IMAD.MOV.U32 R13, RZ, RZ, R18 ;  /* 0x000000ffff0d7224 */ /* 0x000fe200078e0012 */
[----:B------:R1:W-:Y:S06]  /*14c0*/  STS [R7+0x14], R20 ;  /* 0x0000141407007388 */ /* 0x0003ec0000000800 */
.L_x_15:
[----:B------:R-:W-:Y:S05]  /*14d0*/  BSYNC.RECONVERGENT B1 ;  /* 0x0000000000017941 */ /* 0x000fea0003800200 */
.L_x_13:
[----:B------:R-:W2:Y:S01]  /*14e0*/  LDS R19, [R7+0x18] ;  /* 0x0000180007137984 */ /* 0x000ea20000000800 */
[----:B------:R-:W-:Y:S01]  /*14f0*/  ISETP.NE.AND P1, PT, R4, -0x1, PT ;  /* 0xffffffff0400780c */ /* 0x000fe20003f25270 */
[----:B------:R-:W-:Y:S01]  /*1500*/  BSSY.RECONVERGENT B1, `(.L_x_16) ;  /* 0x0000013000017945 */ /* 0x000fe20003800200 */
[----:B------:R-:W-:Y:S02]  /*1510*/  ISETP.GT.U32.AND P0, PT, R14, R17, PT ;  /* 0x000000110e00720c */ /* 0x000fe40003f04070 */
[----:B------:R-:W-:Y:S01]  /*1520*/  VIMNMX.U32 R5, PT, PT, R17, R14, !PT ;  /* 0x0000000e11057248 */ /* 0x000fe20007fe0000 */
[----:B0-----:R-:W-:Y:S01]  /*1530*/  VIADD R14, R12, 0x3 ;  /* 0x000000030c0e7836 */ /* 0x001fe20000000000 */
[C---:B------:R-:W-:Y:S02]  /*1540*/  SEL R16, R18.reuse, R16, !P1 ;  /* 0x0000001012107207 */ /* 0x040fe40004800000 */
[----:B------:R-:W-:Y:S02]  /*1550*/  SEL R15, R18, R15, P0 ;  /* 0x0000000f120f7207 */ /* 0x000fe40000000000 */
[----:B--2---:R-:W-:-:S13]  /*1560*/  ISETP.NE.AND P2, PT, R19, R6, PT ;  /* 0x000000061300720c */ /* 0x004fda0003f45270 */
[----:B------:R-:W-:Y:S05]  /*1570*/  @!P2 BRA `(.L_x_17) ;  /* 0x00000000001ca947 */ /* 0x000fea0003800000 */
[----:B------:R-:W0:Y:S01]  /*1580*/  LDS R17, [R7+0x1c] ;  /* 0x00001c0007117984 */ /* 0x000e220000000800 */
[----:B------:R-:W-:Y:S01]  /*1590*/  HFMA2 R4, -RZ, RZ, 0, 0 ;  /* 0x00000000ff047431 */ /* 0x000fe200000001ff */
[----:B0-----:R-:W-:-:S13]  /*15a0*/  ISETP.NE.AND P0, PT, R17, RZ, PT ;  /* 0x000000ff1100720c */ /* 0x001fda0003f05270 */
[----:B------:R-:W-:Y:S05]  /*15b0*/  @!P0 BRA `(.L_x_18) ;  /* 0x00000000001c8947 */ /* 0x000fea0003800000 */
[----:B------:R-:W-:-:S05]  /*15c0*/  VIADD R4, R17, 0x1 ;  /* 0x0000000111047836 */ /* 0x000fca0000000000 */
[----:B------:R2:W-:Y:S01]  /*15d0*/  STS [R7+0x1c], R4 ;  /* 0x00001c0407007388 */ /* 0x0005e20000000800 */
[----:B------:R-:W-:Y:S05]  /*15e0*/  BRA `(.L_x_18) ;  /* 0x0000000000107947 */ /* 0x000fea0003800000 */
.L_x_17:
[----:B------:R-:W-:Y:S02]  /*15f0*/  IMAD.MOV.U32 R18, RZ, RZ, 0x1 ;  /* 0x00000001ff127424 */ /* 0x000fe400078e00ff */
[----:B------:R-:W-:Y:S02]  /*1600*/  IMAD.MOV.U32 R4, RZ, RZ, 0x1 ;  /* 0x00000001ff047424 */ /* 0x000fe400078e00ff */
[----:B------:R-:W-:Y:S01]  /*1610*/  IMAD.MOV.U32 R13, RZ, RZ, R14 ;  /* 0x000000ffff0d7224 */ /* 0x000fe200078e000e */
[----:B------:R0:W-:Y:S06]  /*1620*/  STS [R7+0x1c], R18 ;  /* 0x00001c1207007388 */ /* 0x0001ec0000000800 */
.L_x_18:
[----:B------:R-:W-:Y:S05]  /*1630*/  BSYNC.RECONVERGENT B1 ;  /* 0x0000000000017941 */ /* 0x000fea0003800200 */
.L_x_16:
[----:B------:R-:W-:Y:S01]  /*1640*/  VIADD R12, R12, 0x4 ;  /* 0x000000040c0c7836 */ /* 0x000fe20000000000 */
[----:B------:R-:W-:Y:S02]  /*1650*/  ISETP.NE.AND P1, PT, R19, -0x1, PT ;  /* 0xffffffff1300780c */ /* 0x000fe40003f25270 */
[----:B------:R-:W-:Y:S02]  /*1660*/  ISETP.GT.U32.AND P0, PT, R4, R5, PT ;  /* 0x000000050400720c */ /* 0x000fe40003f04070 */
[----:B------:R-:W-:Y:S02]  /*1670*/  ISETP.NE.AND P2, PT, R12, 0x400, PT ;  /* 0x000004000c00780c */ /* 0x000fe40003f45270 */
[----:B------:R-:W-:Y:S02]  /*1680*/  VIMNMX.U32 R5, PT, PT, R5, R4, !PT ;  /* 0x0000000405057248 */ /* 0x000fe40007fe0000 */
[C---:B------:R-:W-:Y:S02]  /*1690*/  SEL R16, R14.reuse, R16, !P1 ;  /* 0x000000100e107207 */ /* 0x040fe40004800000 */
[----:B--2---:R-:W-:-:S07]  /*16a0*/  SEL R4, R14, R15, P0 ;  /* 0x0000000f0e047207 */ /* 0x004fce0000000000 */
[----:B------:R-:W-:Y:S05]  /*16b0*/  @P2 BRA `(.L_x_19) ;  /* 0xfffffff800a02947 */ /* 0x000fea000383ffff */
[----:B------:R-:W-:Y:S01]  /*16c0*/  ISETP.NE.AND P0, PT, R13, -0x1, PT ;  /* 0xffffffff0d00780c */ /* 0x000fe20003f05270 */
[----:B------:R-:W-:-:S12]  /*16d0*/  BSSY.RECONVERGENT B1, `(.L_x_20) ;  /* 0x000009e000017945 */ /* 0x000fd80003800200 */
[----:B------:R-:W-:Y:S01]  /*16e0*/  @P0 IMAD.SHL.U32 R12, R13, 0x20, RZ ;  /* 0x000000200d0c0824 */ /* 0x000fe200078e00ff */
[----:B------:R-:W-:Y:S06]  /*16f0*/  @P0 BRA `(.L_x_21) ;  /* 0x00000008006c0947 */ /* 0x000fec0003800000 */
[----:B------:R-:W-:-:S13]  /*1700*/  ISETP.NE.AND P0, PT, R16, -0x1, PT ;  /* 0xffffffff1000780c */ /* 0x000fda0003f05270 */
[----:B------:R-:W2:Y:S01]  /*1710*/  @P0 LDC.64 R14, c[0x4][0x10] ;  /* 0x01000400ff0e0b82 */ /* 0x000ea20000000a00 */
[C---:B------:R-:W-:Y:S01]  /*1720*/  @P0 IMAD R5, R16.reuse, 0x8, R9 ;  /* 0x0000000810050824 */ /* 0x040fe200078e0209 */
[----:B01----:R-:W-:Y:S01]  /*1730*/  @P0 MOV R7, 0x1 ;  /* 0x0000000100070802 */ /* 0x003fe20000000f00 */
[----:B------:R-:W-:Y:S02]  /*1740*/  @P0 VIADD R11, R11, 0x1 ;  /* 0x000000010b0b0836 */ /* 0x000fe40000000000 */
[----:B------:R-:W-:Y:S02]  /*1750*/  @P0 IMAD.SHL.U32 R12, R16, 0x20, RZ ;  /* 0x00000020100c0824 */ /* 0x000fe400078e00ff */
[----:B------:R3:W-:Y:S04]  /*1760*/  @P0 STS.64 [R5], R6 ;  /* 0x0000000605000388 */ /* 0x0007e80000000a00 */
[----:B--2---:R3:W-:Y:S01]  /*1770*/  @P0 STG.E desc[UR8][R14.64], R11 ;  /* 0x0000000b0e000986 */ /* 0x0047e2000c101908 */
[----:B------:R-:W-:Y:S05]  /*1780*/  @P0 BRA `(.L_x_21) ;  /* 0x0000000800480947 */ /* 0x000fea0003800000 */
[----:B------:R-:W0:Y:S01]  /*1790*/  S2UR UR6, SR_CgaCtaId ;  /* 0x00000000000679c3 */ /* 0x000e220000008800 */
[C---:B---3--:R-:W-:Y:S01]  /*17a0*/  IMAD R7, R4.reuse, 0x8, R9 ;  /* 0x0000000804077824 */ /* 0x048fe200078e0209 */
[----:B------:R-:W-:Y:S01]  /*17b0*/  UMOV UR5, 0x400 ;  /* 0x0000040000057882 */ /* 0x000fe20000000000 */
[----:B------:R-:W-:Y:S01]  /*17c0*/  IMAD.SHL.U32 R12, R4, 0x20, RZ ;  /* 0x00000020040c7824 */ /* 0x000fe200078e00ff */
[----:B------:R-:W-:Y:S02]  /*17d0*/  LOP3.LUT R8, R8, 0x7fffffe0, RZ, 0xc0, !PT ;  /* 0x7fffffe008087812 */ /* 0x000fe400078ec0ff */
[----:B------:R-:W1:Y:S01]  /*17e0*/  LDS R5, [R7] ;  /* 0x0000000007057984 */ /* 0x000e620000000800 */
[----:B0-----:R-:W-:Y:S01]  /*17f0*/  ULEA UR5, UR6, UR5, 0x18 ;  /* 0x0000000506057291 */ /* 0x001fe2000f8ec0ff */
[----:B------:R-:W0:Y:S08]  /*1800*/  LDCU.64 UR6, c[0x4][0x18] ;  /* 0x01000300ff0677ac */ /* 0x000e300008000a00 */
[----:B------:R-:W2:Y:S04]  /*1810*/  LDS.U8 R13, [R12+UR5] ;  /* 0x000000050c0d7984 */ /* 0x000ea80008000000 */
[----:B------:R-:W3:Y:S04]  /*1820*/  LDS.U8 R15, [R12+UR5+0x1] ;  /* 0x000001050c0f7984 */ /* 0x000ee80008000000 */
[----:B------:R-:W4:Y:S01]  /*1830*/  LDS.U8 R23, [R12+UR5+0x2] ;  /* 0x000002050c177984 */ /* 0x000f220008000000 */
[----:B0-----:R-:W-:-:S03]  /*1840*/  IADD3 R8, P1, PT, R8, UR6, RZ ;  /* 0x0000000608087c10 */ /* 0x001fc6000ff3e0ff */
[----:B------:R-:W0:Y:S01]  /*1850*/  LDS.U8 R27, [R12+UR5+0x3] ;  /* 0x000003050c1b7984 */ /* 0x000e220008000000 */
[----:B-1----:R-:W-:-:S03]  /*1860*/  LEA R4, P0, R5, UR6, 0x5 ;  /* 0x0000000605047c11 */ /* 0x002fc6000f8028ff */
[----:B------:R-:W1:Y:S01]  /*1870*/  LDS.U8 R14, [R12+UR5+0x4] ;  /* 0x000004050c0e7984 */ /* 0x000e620008000000 */
[----:B------:R-:W-:Y:S02]  /*1880*/  IMAD.X R9, RZ, RZ, UR7, P1 ;  /* 0x00000007ff097e24 */ /* 0x000fe400088e06ff */
[----:B------:R-:W-:Y:S01]  /*1890*/  IMAD.X R5, RZ, RZ, UR7, P0 ;  /* 0x00000007ff057e24 */ /* 0x000fe200080e06ff */
[----:B------:R-:W1:Y:S04]  /*18a0*/  LDS.U8 R16, [R12+UR5+0x5] ;  /* 0x000005050c107984 */ /* 0x000e680008000000 */
[----:B------:R-:W1:Y:S04]  /*18b0*/  LDS.U8 R17, [R12+UR5+0x6] ;  /* 0x000006050c117984 */ /* 0x000e680008000000 */
[----:B------:R-:W1:Y:S04]  /*18c0*/  LDS.U8 R20, [R12+UR5+0x7] ;  /* 0x000007050c147984 */ /* 0x000e680008000000 */
[----:B------:R-:W1:Y:S04]  /*18d0*/  LDS.U8 R28, [R12+UR5+0x8] ;  /* 0x000008050c1c7984 */ /* 0x000e680008000000 */
[----:B------:R-:W-:Y:S04]  /*18e0*/  LDS.U8 R26, [R12+UR5+0xa] ;  /* 0x00000a050c1a7984 */ /* 0x000fe80008000000 */
[----:B--2---:R-:W-:Y:S04]  /*18f0*/  STG.E.U8 desc[UR8][R4.64], R13 ;  /* 0x0000000d04007986 */ /* 0x004fe8000c101108 */
[----:B------:R-:W2:Y:S04]  /*1900*/  LDG.E.U8 R19, desc[UR8][R8.64] ;  /* 0x0000000808137981 */ /* 0x000ea8000c1e1100 */
[----:B---3--:R-:W-:Y:S04]  /*1910*/  STG.E.U8 desc[UR8][R4.64+0x1], R15 ;  /* 0x0000010f04007986 */ /* 0x008fe8000c101108 */
[----:B------:R-:W3:Y:S04]  /*1920*/  LDG.E.U8 R21, desc[UR8][R8.64+0x1] ;  /* 0x0000010808157981 */ /* 0x000ee8000c1e1100 */
[----:B----4-:R4:W-:Y:S04]  /*1930*/  STG.E.U8 desc[UR8][R4.64+0x2], R23 ;  /* 0x0000021704007986 */ /* 0x0109e8000c101108 */
[----:B------:R-:W3:Y:S04]  /*1940*/  LDG.E.U8 R25, desc[UR8][R8.64+0x2] ;  /* 0x0000020808197981 */ /* 0x000ee8000c1e1100 */
[----:B0-----:R-:W-:Y:S04]  /*1950*/  STG.E.U8 desc[UR8][R4.64+0x3], R27 ;  /* 0x0000031b04007986 */ /* 0x001fe8000c101108 */
[----:B------:R-:W3:Y:S04]  /*1960*/  LDG.E.U8 R29, desc[UR8][R8.64+0x3] ;  /* 0x00000308081d7981 */ /* 0x000ee8000c1e1100 */
[----:B-1----:R-:W-:Y:S04]  /*1970*/  STG.E.U8 desc[UR8][R4.64+0x4], R14 ;  /* 0x0000040e04007986 */ /* 0x002fe8000c101108 */
[----:B----4-:R-:W4:Y:S04]  /*1980*/  LDG.E.U8 R23, desc[UR8][R8.64+0x4] ;  /* 0x0000040808177981 */ /* 0x010f28000c1e1100 */
[----:B------:R-:W-:Y:S04]  /*1990*/  STG.E.U8 desc[UR8][R4.64+0x5], R16 ;  /* 0x0000051004007986 */ /* 0x000fe8000c101108 */
[----:B------:R-:W4:Y:S04]  /*19a0*/  LDG.E.U8 R22, desc[UR8][R8.64+0x5] ;  /* 0x0000050808167981 */ /* 0x000f28000c1e1100 */
[----:B------:R-:W0:Y:S04]  /*19b0*/  LDS.U8 R15, [R12+UR5+0x9] ;  /* 0x000009050c0f7984 */ /* 0x000e280008000000 */
[----:B------:R-:W1:Y:S04]  /*19c0*/  LDS.U8 R27, [R12+UR5+0xb] ;  /* 0x00000b050c1b7984 */ /* 0x000e680008000000 */
[----:B------:R-:W1:Y:S04]  /*19d0*/  LDS.U8 R18, [R12+UR5+0xc] ;  /* 0x00000c050c127984 */ /* 0x000e680008000000 */
[----:B------:R-:W1:Y:S04]  /*19e0*/  LDS.U8 R16, [R12+UR5+0xd] ;  /* 0x00000d050c107984 */ /* 0x000e680008000000 */
[----:B------:R-:W1:Y:S04]  /*19f0*/  LDS.U8 R13, [R12+UR5+0xe] ;  /* 0x00000e050c0d7984 */ /* 0x000e680008000000 */
[----:B------:R-:W1:Y:S04]  /*1a00*/  LDS.U8 R14, [R12+UR5+0xf] ;  /* 0x00000f050c0e7984 */ /* 0x000e680008000000 */
[----:B------:R0:W-:Y:S04]  /*1a10*/  STG.E.U8 desc[UR8][R4.64+0x6], R17 ;  /* 0x0000061104007986 */ /* 0x0001e8000c101108 */
[----:B0-----:R-:W4:Y:S04]  /*1a20*/  LDG.E.U8 R17, desc[UR8][R8.64+0x6] ;  /* 0x0000060808117981 */ /* 0x001f28000c1e1100 */
[----:B------:R-:W-:Y:S04]  /*1a30*/  STG.E.U8 desc[UR8][R4.64+0x7], R20 ;  /* 0x0000071404007986 */ /* 0x000fe8000c101108 */
[----:B--2---:R0:W-:Y:S04]  /*1a40*/  STS.U8 [R12+UR5], R19 ;  /* 0x000000130c007988 */ /* 0x0041e80008000005 */
[----:B---3--:R2:W-:Y:S04]  /*1a50*/  STS.U8 [R12+UR5+0x1], R21 ;  /* 0x000001150c007988 */ /* 0x0085e80008000005 */
[----:B0-----:R-:W3:Y:S04]  /*1a60*/  LDG.E.U8 R19, desc[UR8][R8.64+0x7] ;  /* 0x0000070808137981 */ /* 0x001ee8000c1e1100 */
[----:B------:R-:W-:Y:S04]  /*1a70*/  STS.U8 [R12+UR5+0x2], R25 ;  /* 0x000002190c007988 */ /* 0x000fe80008000005 */
[----:B------:R-:W-:Y:S04]  /*1a80*/  LDS.U8 R25, [R12+UR5+0x11] ;  /* 0x000011050c197984 */ /* 0x000fe80008000000 */
[----:B------:R-:W-:Y:S04]  /*1a90*/  STS.U8 [R12+UR5+0x3], R29 ;  /* 0x0000031d0c007988 */ /* 0x000fe80008000005 */
[----:B------:R-:W0:Y:S04]  /*1aa0*/  LDS.U8 R29, [R12+UR5+0x10] ;  /* 0x000010050c1d7984 */ /* 0x000e280008000000 */
[----:B----4-:R-:W-:Y:S04]  /*1ab0*/  STS.U8 [R12+UR5+0x4], R23 ;  /* 0x000004170c007988 */ /* 0x010fe80008000005 */
[----:B------:R-:W4:Y:S04]  /*1ac0*/  LDS.U8 R23, [R12+UR5+0x12] ;  /* 0x000012050c177984 */ /* 0x000f280008000000 */
[----:B------:R-:W-:Y:S04]  /*1ad0*/  STG.E.U8 desc[UR8][R4.64+0x8], R28 ;  /* 0x0000081c04007986 */ /* 0x000fe8000c101108 */
[----:B--2---:R-:W2:Y:S04]  /*1ae0*/  LDG.E.U8 R21, desc[UR8][R8.64+0x8] ;  /* 0x0000080808157981 */ /* 0x004ea8000c1e1100 */
[----:B------:R1:W-:Y:S04]  /*1af0*/  STG.E.U8 desc[UR8][R4.64+0x9], R15 ;  /* 0x0000090f04007986 */ /* 0x0003e8000c101108 */
[----:B------:R0:W-:Y:S04]  /*1b00*/  STS.U8 [R12+UR5+0x5], R22 ;  /* 0x000005160c007988 */ /* 0x0001e80008000005 */
[----:B-1----:R-:W2:Y:S04]  /*1b10*/  LDG.E.U8 R15, desc[UR8][R8.64+0x9] ;  /* 0x00000908080f7981 */ /* 0x002ea8000c1e1100 */
[----:B------:R-:W-:Y:S04]  /*1b20*/  STG.E.U8 desc[UR8][R4.64+0xa], R26 ;  /* 0x00000a1a04007986 */ /* 0x000fe8000c101108 */
[----:B0-----:R-:W2:Y:S04]  /*1b30*/  LDG.E.U8 R22, desc[UR8][R8.64+0xa] ;  /* 0x00000a0808167981 */ /* 0x001ea8000c1e1100 */
[----:B------:R0:W-:Y:S04]  /*1b40*/  STG.E.U8 desc[UR8][R4.64+0xb], R27 ;  /* 0x00000b1b04007986 */ /* 0x0001e8000c101108 */
[----:B0-----:R-:W2:Y:S04]  /*1b50*/  LDG.E.U8 R27, desc[UR8][R8.64+0xb] ;  /* 0x00000b08081b7981 */ /* 0x001ea8000c1e1100 */
[----:B------:R-:W-:Y:S04]  /*1b60*/  STG.E.U8 desc[UR8][R4.64+0xc], R18 ;  /* 0x00000c1204007986 */ /* 0x000fe8000c101108 */
[----:B------:R-:W2:Y:S04]  /*1b70*/  LDG.E.U8 R20, desc[UR8][R8.64+0xc] ;  /* 0x00000c0808147981 */ /* 0x000ea8000c1e1100 */
[----:B------:R-:W-:Y:S04]  /*1b80*/  STG.E.U8 desc[UR8][R4.64+0xd], R16 ;  /* 0x00000d1004007986 */ /* 0x000fe8000c101108 */
[----:B------:R-:W2:Y:S04]  /*1b90*/  LDG.E.U8 R28, desc[UR8][R8.64+0xd] ;  /* 0x00000d08081c7981 */ /* 0x000ea8000c1e1100 */
[----:B------:R0:W-:Y:S04]  /*1ba0*/  STG.E.U8 desc[UR8][R4.64+0xe], R13 ;  /* 0x00000e0d04007986 */ /* 0x0001e8000c101108 */
[----:B0-----:R-:W2:Y:S04]  /*1bb0*/  LDG.E.U8 R13, desc[UR8][R8.64+0xe] ;  /* 0x00000e08080d7981 */ /* 0x001ea8000c1e1100 */
[----:B------:R0:W-:Y:S04]  /*1bc0*/  STG.E.U8 desc[UR8][R4.64+0xf], R14 ;  /* 0x00000f0e04007986 */ /* 0x0001e8000c101108 */
[----:B------:R-:W2:Y:S04]  /*1bd0*/  LDG.E.U8 R26, desc[UR8][R8.64+0xf] ;  /* 0x00000f08081a7981 */ /* 0x000ea8000c1e1100 */
[----:B------:R-:W-:Y:S04]  /*1be0*/  STG.E.U8 desc[UR8][R4.64+0x10], R29 ;  /* 0x0000101d04007986 */ /* 0x000fe8000c101108 */
[----:B------:R-:W2:Y:S04]  /*1bf0*/  LDG.E.U8 R18, desc[UR8][R8.64+0x10] ;  /* 0x0000100808127981 */ /* 0x000ea8000c1e1100 */
[----:B------:R-:W-:Y:S04]  /*1c00*/  STG.E.U8 desc[UR8][R4.64+0x11], R25 ;  /* 0x0000111904007986 */ /* 0x000fe8000c101108 */
[----:B------:R-:W2:Y:S04]  /*1c10*/  LDG.E.U8 R16, desc[UR8][R8.64+0x11] ;  /* 0x0000110808107981 */ /* 0x000ea8000c1e1100 */
[----:B----4-:R-:W-:Y:S04]  /*1c20*/  STG.E.U8 desc[UR8][R4.64+0x12], R23 ;  /* 0x0000121704007986 */ /* 0x010fe8000c101108 */
[----:B0-----:R-:W4:Y:S04]  /*1c30*/  LDG.E.U8 R14, desc[UR8][R8.64+0x12] ;  /* 0x00001208080e7981 */ /* 0x001f28000c1e1100 */
[----:B------:R-:W0:Y:S04]  /*1c40*/  LDS.U8 R29, [R12+UR5+0x13] ;  /* 0x000013050c1d7984 */ /* 0x000e280008000000 */
[----:B------:R-:W1:Y:S04]  /*1c50*/  LDS.U8 R25, [R12+UR5+0x14] ;  /* 0x000014050c197984 */ /* 0x000e680008000000 */
[----:B------:R-:W1:Y:S04]  /*1c60*/  LDS.U8 R23, [R12+UR5+0x15] ;  /* 0x000015050c177984 */ /* 0x000e680008000000 */
[----:B------:R-:W-:Y:S04]  /*1c70*/  STS.U8 [R12+UR5+0x6], R17 ;  /* 0x000006110c007988 */ /* 0x000fe80008000005 */
[----:B------:R-:W-:Y:S04]  /*1c80*/  LDS.U8 R17, [R12+UR5+0x18] ;  /* 0x000018050c117984 */ /* 0x000fe80008000000 */
[----:B0-----:R-:W-:Y:S04]  /*1c90*/  STG.E.U8 desc[UR8][R4.64+0x13], R29 ;  /* 0x0000131d04007986 */ /* 0x001fe8000c101108 */
[----:B---3--:R-:W-:Y:S04]  /*1ca0*/  STS.U8 [R12+UR5+0x7], R19 ;  /* 0x000007130c007988 */ /* 0x008fe80008000005 */
[----:B------:R-:W-:Y:S04]  /*1cb0*/  LDS.U8 R19, [R12+UR5+0x17] ;  /* 0x000017050c137984 */ /* 0x000fe80008000000 */
[----:B--2---:R-:W-:Y:S04]  /*1cc0*/  STS.U8 [R12+UR5+0x8], R21 ;  /* 0x000008150c007988 */ /* 0x004fe80008000005 */
[----:B------:R-:W0:Y:S04]  /*1cd0*/  LDS.U8 R21, [R12+UR5+0x16] ;  /* 0x000016050c157984 */ /* 0x000e280008000000 */
[----:B------:R-:W-:Y:S04]  /*1ce0*/  STS.U8 [R12+UR5+0x9], R15 ;  /* 0x0000090f0c007988 */ /* 0x000fe80008000005 */
[----:B------:R-:W2:Y:S04]  /*1cf0*/  LDS.U8 R15, [R12+UR5+0x19] ;  /* 0x000019050c0f7984 */ /* 0x000ea80008000000 */
[----:B------:R-:W-:Y:S04]  /*1d00*/  STS.U8 [R12+UR5+0xa], R22 ;  /* 0x00000a160c007988 */ /* 0x000fe80008000005 */
[----:B------:R-:W-:Y:S04]  /*1d10*/  LDS.U8 R22, [R12+UR5+0x1c] ;  /* 0x00001c050c167984 */ /* 0x000fe80008000000 */
[----:B------:R-:W-:Y:S04]  /*1d20*/  STS.U8 [R12+UR5+0xb], R27 ;  /* 0x00000b1b0c007988 */ /* 0x000fe80008000005 */
[----:B------:R-:W-:Y:S04]  /*1d30*/  LDS.U8 R27, [R12+UR5+0x1b] ;  /* 0x00001b050c1b7984 */ /* 0x000fe80008000000 */
[----:B------:R-:W-:Y:S04]  /*1d40*/  STS.U8 [R12+UR5+0xc], R20 ;  /* 0x00000c140c007988 */ /* 0x000fe80008000005 */
[----:B------:R-:W-:Y:S04]  /*1d50*/  LDS.U8 R20, [R12+UR5+0x1d] ;  /* 0x00001d050c147984 */ /* 0x000fe80008000000 */
[----:B------:R-:W-:Y:S04]  /*1d60*/  STS.U8 [R12+UR5+0xd], R28 ;  /* 0x00000d1c0c007988 */ /* 0x000fe80008000005 */
[----:B------:R-:W-:Y:S04]  /*1d70*/  LDS.U8 R28, [R12+UR5+0x1e] ;  /* 0x00001e050c1c7984 */ /* 0x000fe80008000000 */
[----:B------:R-:W-:Y:S04]  /*1d80*/  STS.U8 [R12+UR5+0xe], R13 ;  /* 0x00000e0d0c007988 */ /* 0x000fe80008000005 */
[----:B------:R-:W3:Y:S04]  /*1d90*/  LDS.U8 R13, [R12+UR5+0x1a] ;  /* 0x00001a050c0d7984 */ /* 0x000ee80008000000 */
[----:B------:R1:W-:Y:S04]  /*1da0*/  STS.U8 [R12+UR5+0xf], R26 ;  /* 0x00000f1a0c007988 */ /* 0x0003e80008000005 */
[----:B------:R0:W-:Y:S04]  /*1db0*/  STS.U8 [R12+UR5+0x10], R18 ;  /* 0x000010120c007988 */ /* 0x0001e80008000005 */
[----:B-1----:R-:W3:Y:S04]  /*1dc0*/  LDG.E.U8 R26, desc[UR8][R8.64+0x13] ;  /* 0x00001308081a7981 */ /* 0x002ee8000c1e1100 */
[----:B----4-:R-:W-:Y:S04]  /*1dd0*/  STS.U8 [R12+UR5+0x12], R14 ;  /* 0x0000120e0c007988 */ /* 0x010fe80008000005 */
[----:B------:R-:W1:Y:S04]  /*1de0*/  LDS.U8 R14, [R12+UR5+0x1f] ;  /* 0x00001f050c0e7984 */ /* 0x000e680008000000 */
[----:B------:R-:W-:Y:S04]  /*1df0*/  STG.E.U8 desc[UR8][R4.64+0x14], R25 ;  /* 0x0000141904007986 */ /* 0x000fe8000c101108 */
[----:B0-----:R-:W4:Y:S04]  /*1e00*/  LDG.E.U8 R18, desc[UR8][R8.64+0x14] ;  /* 0x0000140808127981 */ /* 0x001f28000c1e1100 */
[----:B------:R0:W-:Y:S04]  /*1e10*/  STS.U8 [R12+UR5+0x11], R16 ;  /* 0x000011100c007988 */ /* 0x0001e80008000005 */
[----:B------:R-:W-:Y:S04]  /*1e20*/  STG.E.U8 desc[UR8][R4.64+0x15], R23 ;  /* 0x0000151704007986 */ /* 0x000fe8000c101108 */
[----:B0-----:R-:W4:Y:S04]  /*1e30*/  LDG.E.U8 R16, desc[UR8][R8.64+0x15] ;  /* 0x0000150808107981 */ /* 0x001f28000c1e1100 */
[----:B------:R0:W-:Y:S04]  /*1e40*/  STG.E.U8 desc[UR8][R4.64+0x16], R21 ;  /* 0x0000161504007986 */ /* 0x0001e8000c101108 */
[----:B0-----:R-:W4:Y:S04]  /*1e50*/  LDG.E.U8 R21, desc[UR8][R8.64+0x16] ;  /* 0x0000160808157981 */ /* 0x001f28000c1e1100 */
[----:B------:R0:W-:Y:S04]  /*1e60*/  STG.E.U8 desc[UR8][R4.64+0x17], R19 ;  /* 0x0000171304007986 */ /* 0x0001e8000c101108 */
[----:B0-----:R-:W4:Y:S04]  /*1e70*/  LDG.E.U8 R19, desc[UR8][R8.64+0x17] ;  /* 0x0000170808137981 */ /* 0x001f28000c1e1100 */
[----:B------:R-:W-:Y:S04]  /*1e80*/  STG.E.U8 desc[UR8][R4.64+0x18], R17 ;  /* 0x0000181104007986 */ /* 0x000fe8000c101108 */
[----:B------:R-:W4:Y:S04]  /*1e90*/  LDG.E.U8 R29, desc[UR8][R8.64+0x18] ;  /* 0x00001808081d7981 */ /* 0x000f28000c1e1100 */
[----:B--2---:R-:W-:Y:S04]  /*1ea0*/  STG.E.U8 desc[UR8][R4.64+0x19], R15 ;  /* 0x0000190f04007986 */ /* 0x004fe8000c101108 */
[----:B------:R-:W2:Y:S04]  /*1eb0*/  LDG.E.U8 R25, desc[UR8][R8.64+0x19] ;  /* 0x0000190808197981 */ /* 0x000ea8000c1e1100 */
[----:B---3--:R0:W-:Y:S04]  /*1ec0*/  STG.E.U8 desc[UR8][R4.64+0x1a], R13 ;  /* 0x00001a0d04007986 */ /* 0x0081e8000c101108 */
[----:B------:R-:W3:Y:S04]  /*1ed0*/  LDG.E.U8 R23, desc[UR8][R8.64+0x1a] ;  /* 0x00001a0808177981 */ /* 0x000ee8000c1e1100 */
[----:B------:R1:W-:Y:S04]  /*1ee0*/  STG.E.U8 desc[UR8][R4.64+0x1b], R27 ;  /* 0x00001b1b04007986 */ /* 0x0003e8000c101108 */
[----:B0-----:R-:W3:Y:S04]  /*1ef0*/  LDG.E.U8 R13, desc[UR8][R8.64+0x1b] ;  /* 0x00001b08080d7981 */ /* 0x001ee8000c1e1100 */
[----:B------:R-:W-:Y:S04]  /*1f00*/  STG.E.U8 desc[UR8][R4.64+0x1c], R22 ;  /* 0x00001c1604007986 */ /* 0x000fe8000c101108 */
[----:B------:R-:W3:Y:S04]  /*1f10*/  LDG.E.U8 R17, desc[UR8][R8.64+0x1c] ;  /* 0x00001c0808117981 */ /* 0x000ee8000c1e1100 */
[----:B------:R0:W-:Y:S04]  /*1f20*/  STG.E.U8 desc[UR8][R4.64+0x1d], R20 ;  /* 0x00001d1404007986 */ /* 0x0001e8000c101108 */
[----:B-1----:R-:W3:Y:S04]  /*1f30*/  LDG.E.U8 R27, desc[UR8][R8.64+0x1d] ;  /* 0x00001d08081b7981 */ /* 0x002ee8000c1e1100 */
[----:B------:R-:W-:Y:S04]  /*1f40*/  STG.E.U8 desc[UR8][R4.64+0x1e], R28 ;  /* 0x00001e1c04007986 */ /* 0x000fe8000c101108 */
[----:B0-----:R-:W3:Y:S04]  /*1f50*/  LDG.E.U8 R20, desc[UR8][R8.64+0x1e] ;  /* 0x00001e0808147981 */ /* 0x001ee8000c1e1100 */
[----:B------:R0:W-:Y:S04]  /*1f60*/  STG.E.U8 desc[UR8][R4.64+0x1f], R14 ;  /* 0x00001f0e04007986 */ /* 0x0001e8000c101108 */
[----:B------:R-:W3:Y:S01]  /*1f70*/  LDG.E.U8 R22, desc[UR8][R8.64+0x1f] ;  /* 0x00001f0808167981 */ /* 0x000ee2000c1e1100 */
[----:B0-----:R-:W0:Y:S01]  /*1f80*/  LDC.64 R14, c[0x4][0x10] ;  /* 0x01000400ff0e7b82 */ /* 0x001e220000000a00 */
[----:B------:R-:W-:Y:S01]  /*1f90*/  IMAD.MOV.U32 R4, RZ, RZ, R6 ;  /* 0x000000ffff047224 */ /* 0x000fe200078e0006 */
[----:B------:R-:W-:Y:S01]  /*1fa0*/  IADD3 R11, PT, PT, R11, 0x1, RZ ;  /* 0x000000010b0b7810 */ /* 0x000fe20007ffe0ff */
[----:B------:R-:W-:-:S04]  /*1fb0*/  IMAD.MOV.U32 R5, RZ, RZ, 0x1 ;  /* 0x00000001ff057424 */ /* 0x000fc800078e00ff */
[----:B0-----:R0:W-:Y:S04]  /*1fc0*/  STG.E desc[UR8][R14.64], R11 ;  /* 0x0000000b0e007986 */ /* 0x0011e8000c101908 */
[----:B------:R0:W-:Y:S04]  /*1fd0*/  STS.U8 [R12+UR5+0x13], R26 ;  /* 0x0000131a0c007988 */ /* 0x0001e80008000005 */
[----:B----4-:R0:W-:Y:S04]  /*1fe0*/  STS.U8 [R12+UR5+0x14], R18 ;  /* 0x000014120c007988 */ /* 0x0101e80008000005 */
[----:B------:R0:W-:Y:S04]  /*1ff0*/  STS.U8 [R12+UR5+0x15], R16 ;  /* 0x000015100c007988 */ /* 0x0001e80008000005 */
[----:B------:R0:W-:Y:S04]  /*2000*/  STS.U8 [R12+UR5+0x16], R21 ;  /* 0x000016150c007988 */ /* 0x0001e80008000005 */
[----:B------:R0:W-:Y:S04]  /*2010*/  STS.U8 [R12+UR5+0x17], R19 ;  /* 0x000017130c007988 */ /* 0x0001e80008000005 */
[----:B------:R0:W-:Y:S04]  /*2020*/  STS.U8 [R12+UR5+0x18], R29 ;  /* 0x0000181d0c007988 */ /* 0x0001e80008000005 */
[----:B--2---:R0:W-:Y:S04]  /*2030*/  STS.U8 [R12+UR5+0x19], R25 ;  /* 0x000019190c007988 */ /* 0x0041e80008000005 */
[----:B---3--:R0:W-:Y:S04]  /*2040*/  STS.U8 [R12+UR5+0x1a], R23 ;  /* 0x00001a170c007988 */ /* 0x0081e80008000005 */
[----:B------:R0:W-:Y:S04]  /*2050*/  STS.U8 [R12+UR5+0x1b], R13 ;  /* 0x00001b0d0c007988 */ /* 0x0001e80008000005 */
[----:B------:R0:W-:Y:S04]  /*2060*/  STS.U8 [R12+UR5+0x1c], R17 ;  /* 0x00001c110c007988 */ /* 0x0001e80008000005 */
[----:B------:R0:W-:Y:S04]  /*2070*/  STS.U8 [R12+UR5+0x1d], R27 ;  /* 0x00001d1b0c007988 */ /* 0x0001e80008000005 */
[----:B------:R0:W-:Y:S04]  /*2080*/  STS.U8 [R12+UR5+0x1e], R20 ;  /* 0x00001e140c007988 */ /* 0x0001e80008000005 */
[----:B------:R0:W-:Y:S04]  /*2090*/  STS.U8 [R12+UR5+0x1f], R22 ;  /* 0x00001f160c007988 */ /* 0x0001e80008000005 */
[----:B------:R0:W-:Y:S02]  /*20a0*/  STS.64 [R7], R4 ;  /* 0x0000000407007388 */ /* 0x0001e40000000a00 */
.L_x_21:
[----:B------:R-:W-:Y:S05]  /*20b0*/  BSYNC.RECONVERGENT B1 ;  /* 0x0000000000017941 */ /* 0x000fea0003800200 */
.L_x_20:
[----:B------:R-:W2:Y:S01]  /*20c0*/  S2UR UR6, SR_CgaCtaId ;  /* 0x00000000000679c3 */ /* 0x000ea20000008800 */
[----:B------:R-:W4:Y:S01]  /*20d0*/  LDCU UR7, c[0x0][0x380] ;  /* 0x00007000ff0777ac */ /* 0x000f220008000800 */
[C---:B0--3--:R-:W-:Y:S01]  /*20e0*/  LOP3.LUT R5, R3.reuse, 0x1f, RZ, 0xc0, !PT ;  /* 0x0000001f03057812 */ /* 0x049fe200078ec0ff */
[----:B------:R-:W-:Y:S01]  /*20f0*/  VIADD R3, R3, 0x1 ;  /* 0x0000000103037836 */ /* 0x000fe20000000000 */
[----:B------:R-:W-:Y:S01]  /*2100*/  UMOV UR5, 0x400 ;  /* 0x0000040000057882 */ /* 0x000fe20000000000 */
[----:B----4-:R-:W-:Y:S01]  /*2110*/  IMAD.U32 R4, RZ, RZ, UR7 ;  /* 0x00000007ff047e24 */ /* 0x010fe2000f8e00ff */
[----:B--2---:R-:W-:-:S04]  /*2120*/  ULEA UR5, UR6, UR5, 0x18 ;  /* 0x0000000506057291 */ /* 0x004fc8000f8ec0ff */
[----:B------:R-:W-:Y:S02]  /*2130*/  ISETP.NE.AND P0, PT, R3, R4, PT ;  /* 0x000000040300720c */ /* 0x000fe40003f05270 */
[----:B------:R-:W-:-:S05]  /*2140*/  IADD3 R5, PT, PT, R12, UR5, R5 ;  /* 0x000000050c057c10 */ /* 0x000fca000fffe005 */
[----:B-----5:R2:W-:Y:S06]  /*2150*/  STS.U8 [R5], R10 ;  /* 0x0000000a05007388 */ /* 0x0205ec0000000000 */
[----:B------:R-:W-:Y:S05]  /*2160*/  @P0 BRA `(.L_x_22) ;  /* 0xffffffec00b80947 */ /* 0x000fea000383ffff */
.L_x_7:
[----:B------:R-:W-:Y:S05]  /*2170*/  BSYNC.RECONVERGENT B0 ;  /* 0x0000000000007941 */ /* 0x000fea0003800200 */
.L_x_6:
[----:B------:R-:W-:Y:S06]  /*2180*/  BAR.SYNC.DEFER_BLOCKING 0x0 ;  /* 0x0000000000007b1d */ /* 0x000fec0000010000 */
[----:B------:R-:W-:Y:S05]  /*2190*/  BRA.U UP0, `(.L_x_23) ;  /* 0xffffffed00807547 */ /* 0x000fea000b83ffff */
[----:B------:R-:W0:Y:S01]  /*21a0*/  LDCU UR4, c[0x0][0x380] ;  /* 0x00007000ff0477ac */ /* 0x000e220008000800 */
[----:B------:R-:W-:Y:S01]  /*21b0*/  BSSY.RECONVERGENT B1, `(.L_x_24) ;  /* 0x0000112000017945 */ /* 0x000fe20003800200 */
[----:B------:R-:W-:Y:S02]  /*21c0*/  VIADD R3, R4, 0xfffffff7 ;  /* 0xfffffff704037836 */ /* 0x000fe40000000000 */
[----:B0-----:R-:W-:-:S07]  /*21d0*/  IMAD.U32 R11, RZ, RZ, UR4 ;  /* 0x00000004ff0b7e24 */ /* 0x001fce000f8e00ff */
.L_x_40:
[----:B0-----:R-:W0:Y:S01]  /*21e0*/  LDCU.64 UR4, c[0x4][0x18] ;  /* 0x01000300ff0477ac */ /* 0x001e220008000a00 */
[----:B--2---:R-:W-:Y:S02]  /*21f0*/  IMAD.MOV.U32 R10, RZ, RZ, R11 ;  /* 0x000000ffff0a7224 */ /* 0x004fe400078e000b */
[----:B------:R-:W-:Y:S02]  /*2200*/  VIADD R11, R11, 0xffffffff ;  /* 0xffffffff0b0b7836 */ /* 0x000fe40000000000 */
[----:B------:R-:W-:-:S03]  /*2210*/  IMAD.MOV.U32 R13, RZ, RZ, RZ ;  /* 0x000000ffff0d7224 */ /* 0x000fc600078e00ff */
[----:B---3--:R-:W-:-:S04]  /*2220*/  LEA R6, R2, R11, 0xf ;  /* 0x0000000b02067211 */ /* 0x008fc800078e78ff */
[----:B------:R-:W-:Y:S02]  /*2230*/  LOP3.LUT R4, R6, 0xffffffe0, RZ, 0xc0, !PT ;  /* 0xffffffe006047812 */ /* 0x000fe400078ec0ff */
[----:B------:R-:W-:Y:S02]  /*2240*/  SHF.R.U32.HI R6, RZ, 0x5, R6 ;  /* 0x00000005ff067819 */ /* 0x000fe40000011606 */
[----:B0-----:R-:W-:-:S05]  /*2250*/  IADD3 R4, P0, PT, R4, UR4, RZ ;  /* 0x0000000404047c10 */ /* 0x001fca000ff1e0ff */
[----:B----4-:R-:W-:-:S08]  /*2260*/  IMAD.X R5, RZ, RZ, UR5, P0 ;  /* 0x00000005ff057e24 */ /* 0x010fd000080e06ff */
.L_x_39:
[----:B------:R-:W-:Y:S01]  /*2270*/  ISETP.NE.AND P1, PT, R2, R13, PT ;  /* 0x0000000d0200720c */ /* 0x000fe20003f25270 */
[----:B------:R-:W-:Y:S01]  /*2280*/  VIADD R13, R13, 0x1 ;  /* 0x000000010d0d7836 */ /* 0x000fe20000000000 */
[----:B------:R-:W-:Y:S04]  /*2290*/  BSSY.RECONVERGENT B0, `(.L_x_25) ;  /* 0x00000ff000007945 */ /* 0x000fe80003800200 */
[----:B------:R-:W-:-:S07]  /*22a0*/  ISETP.NE.AND P0, PT, R13, 0x4, PT ;  /* 0x000000040d00780c */ /* 0x000fce0003f05270 */
[----:B0--34-:R-:W-:Y:S06]  /*22b0*/  @P1 BRA `(.L_x_26) ;  /* 0x0000000c00f01947 */ /* 0x019fec0003800000 */
[----:B------:R-:W0:Y:S01]  /*22c0*/  S2R R12, SR_CgaCtaId ;  /* 0x00000000000c7919 */ /* 0x000e220000008800 */
[----:B-1----:R-:W-:Y:S01]  /*22d0*/  MOV R7, 0x400 ;  /* 0x0000040000077802 */ /* 0x002fe20000000f00 */
[----:B------:R-:W-:Y:S01]  /*22e0*/  IMAD.MOV.U32 R8, RZ, RZ, 0x1 ;  /* 0x00000001ff087424 */ /* 0x000fe200078e00ff */
[----:B------:R-:W-:Y:S01]  /*22f0*/  MOV R19, 0xffffffff ;  /* 0xffffffff00137802 */ /* 0x000fe20000000f00 */
[----:B------:R-:W-:Y:S02]  /*2300*/  IMAD.MOV.U32 R16, RZ, RZ, -0x1 ;  /* 0xffffffffff107424 */ /* 0x000fe400078e00ff */
[----:B------:R-:W-:Y:S02]  /*2310*/  VIADD R7, R7, 0x8000 ;  /* 0x0000800007077836 */ /* 0x000fe40000000000 */
[----:B------:R-:W-:Y:S02]  /*2320*/  IMAD.MOV.U32 R14, RZ, RZ, RZ ;  /* 0x000000ffff0e7224 */ /* 0x000fe400078e00ff */
[----:B------:R-:W-:Y:S01]  /*2330*/  IMAD.MOV.U32 R15, RZ, RZ, -0x1 ;  /* 0xffffffffff0f7424 */ /* 0x000fe200078e00ff */
[----:B0-----:R-:W-:-:S07]  /*2340*/  LEA R12, R12, R7, 0x18 ;  /* 0x000000070c0c7211 */ /* 0x001fce00078ec0ff */
.L_x_38:
        /* <DEDUP_REMOVED lines=11> */
[----:B0-----:R-:W0:Y:S01]  /*2400*/  LDS R18, [R7+0x4] ;  /* 0x0000040007127984 */ /* 0x001e220000000800 */
[----:B------:R-:W-:Y:S01]  /*2410*/  IMAD.MOV.U32 R9, RZ, RZ, RZ ;  /* 0x000000ffff097224 */ /* 0x000fe200078e00ff */
[----:B0-----:R-:W-:-:S13]  /*2420*/  ISETP.NE.AND P4, PT, R18, RZ, PT ;  /* 0x000000ff1200720c */ /* 0x001fda0003f85270 */
[----:B------:R-:W-:-:S05]  /*2430*/  @P4 VIADD R9, R18, 0x1 ;  /* 0x0000000112094836 */ /* 0x000fca0000000000 */
[----:B------:R1:W-:Y:S02]  /*2440*/  @P4 STS [R7+0x4], R9 ;  /* 0x0000040907004388 */ /* 0x0003e40000000800 */
.L_x_28:
[----:B------:R-:W-:Y:S05]  /*2450*/  BSYNC.RECONVERGENT B2 ;  /* 0x0000000000027941 */ /* 0x000fea0003800200 */
.L_x_27:
[CC--:B------:R-:W-:Y:S01]  /*2460*/  ISETP.GT.U32.AND P4, PT, R9.reuse, R8.reuse, PT ;  /* 0x000000080900720c */ /* 0x0c0fe20003f84070 */
[----:B------:R-:W-:Y:S01]  /*2470*/  BSSY.RECONVERGENT B2, `(.L_x_29) ;  /* 0x0000012000027945 */ /* 0x000fe20003800200 */
[----:B------:R-:W-:Y:S01]  /*2480*/  VIMNMX.U32 R21, PT, PT, R9, R8, !PT ;  /* 0x0000000809157248 */ /* 0x000fe20007fe0000 */
[C---:B------:R-:W-:Y:S01]  /*2490*/  VIADD R20, R14.reuse, 0x1 ;  /* 0x000000010e147836 */ /* 0x040fe20000000000 */
[----:B------:R-:W-:Y:S02]  /*24a0*/  @!P1 MOV R16, R14 ;  /* 0x0000000e00109202 */ /* 0x000fe40000000f00 */
[C---:B------:R-:W-:Y:S02]  /*24b0*/  SEL R19, R14.reuse, R19, !P2 ;  /* 0x000000130e137207 */ /* 0x040fe40005000000 */
[----:B------:R-:W-:Y:S01]  /*24c0*/  SEL R15, R14, R15, P4 ;  /* 0x0000000f0e0f7207 */ /* 0x000fe20002000000 */
[----:B------:R-:W-:Y:S06]  /*24d0*/  @!P3 BRA `(.L_x_30) ;  /* 0x00000000001cb947 */ /* 0x000fec0003800000 */
[----:B------:R-:W2:Y:S01]  /*24e0*/  LDS R8, [R7+0xc] ;  /* 0x00000c0007087984 */ /* 0x000ea20000000800 */
[----:B0-----:R-:W-:Y:S01]  /*24f0*/  IMAD.MOV.U32 R18, RZ, RZ, RZ ;  /* 0x000000ffff127224 */ /* 0x001fe200078e00ff */
[----:B--2---:R-:W-:-:S13]  /*2500*/  ISETP.NE.AND P1, PT, R8, RZ, PT ;  /* 0x000000ff0800720c */ /* 0x004fda0003f25270 */
[----:B------:R-:W-:Y:S05]  /*2510*/  @!P1 BRA `(.L_x_31) ;  /* 0x00000000001c9947 */ /* 0x000fea0003800000 */
[----:B------:R-:W-:-:S05]  /*2520*/  VIADD R18, R8, 0x1 ;  /* 0x0000000108127836 */ /* 0x000fca0000000000 */
[----:B------:R2:W-:Y:S01]  /*2530*/  STS [R7+0xc], R18 ;  /* 0x00000c1207007388 */ /* 0x0005e20000000800 */
[----:B------:R-:W-:Y:S05]  /*2540*/  BRA `(.L_x_31) ;  /* 0x0000000000107947 */ /* 0x000fea0003800000 */
.L_x_30:
[----:B------:R-:W-:Y:S02]  /*2550*/  IMAD.MOV.U32 R8, RZ, RZ, 0x1 ;  /* 0x00000001ff087424 */ /* 0x000fe400078e00ff */
[----:B0-----:R-:W-:Y:S02]  /*2560*/  IMAD.MOV.U32 R18, RZ, RZ, 0x1 ;  /* 0x00000001ff127424 */ /* 0x001fe400078e00ff */
[----:B------:R-:W-:Y:S01]  /*2570*/  IMAD.MOV.U32 R16, RZ, RZ, R20 ;  /* 0x000000ffff107224 */ /* 0x000fe200078e0014 */
[----:B------:R0:W-:Y:S06]  /*2580*/  STS [R7+0xc], R8 ;  /* 0x00000c0807007388 */ /* 0x0001ec0000000800 */
.L_x_31:
[----:B------:R-:W-:Y:S05]  /*2590*/  BSYNC.RECONVERGENT B2 ;  /* 0x0000000000027941 */ /* 0x000fea0003800200 */
.L_x_29:
[----:B01----:R-:W0:Y:S01]  /*25a0*/  LDS.64 R8, [R7+0x10] ;  /* 0x0000100007087984 */ /* 0x003e220000000a00 */
        /* <DEDUP_REMOVED lines=10> */
[----:B--2---:R-:W-:-:S12]  /*2650*/  IMAD.MOV.U32 R18, RZ, RZ, RZ ;  /* 0x000000ffff127224 */ /* 0x004fd800078e00ff */
[----:B------:R-:W-:Y:S05]  /*2660*/  @!P1 BRA `(.L_x_34) ;  /* 0x00000000001c9947 */ /* 0x000fea0003800000 */
[----:B------:R-:W-:-:S05]  /*2670*/  IADD3 R18, PT, PT, R9, 0x1, RZ ;  /* 0x0000000109127810 */ /* 0x000fca0007ffe0ff */
[----:B------:R1:W-:Y:S01]  /*2680*/  STS [R7+0x14], R18 ;  /* 0x0000141207007388 */ /* 0x0003e20000000800 */
[----:B------:R-:W-:Y:S05]  /*2690*/  BRA `(.L_x_34) ;  /* 0x0000000000107947 */ /* 0x000fea0003800000 */
.L_x_33:
[----:B------:R-:W-:Y:S02]  /*26a0*/  IMAD.MOV.U32 R22, RZ, RZ, 0x1 ;  /* 0x00000001ff167424 */ /* 0x000fe400078e00ff */
[----:B--2---:R-:W-:Y:S02]  /*26b0*/  IMAD.MOV.U32 R18, RZ, RZ, 0x1 ;  /* 0x00000001ff127424 */ /* 0x004fe400078e00ff */
[----:B------:R-:W-:Y:S01]  /*26c0*/  IMAD.MOV.U32 R16, RZ, RZ, R20 ;  /* 0x000000ffff107224 */ /* 0x000fe200078e0014 */
[----:B------:R0:W-:Y:S06]  /*26d0*/  STS [R7+0x14], R22 ;  /* 0x0000141607007388 */ /* 0x0001ec0000000800 */
.L_x_34:
[----:B------:R-:W-:Y:S05]  /*26e0*/  BSYNC.RECONVERGENT B2 ;  /* 0x0000000000027941 */ /* 0x000fea0003800200 */
.L_x_32:
[----:B------:R-:W2:Y:S01]  /*26f0*/  LDS R9, [R7+0x18] ;  /* 0x0000180007097984 */ /* 0x000ea20000000800 */
[----:B------:R-:W-:Y:S01]  /*2700*/  ISETP.NE.AND P2, PT, R8, -0x1, PT ;  /* 0xffffffff0800780c */ /* 0x000fe20003f45270 */
[----:B------:R-:W-:Y:S01]  /*2710*/  BSSY.RECONVERGENT B2, `(.L_x_35) ;  /* 0x0000013000027945 */ /* 0x000fe20003800200 */
[----:B------:R-:W-:Y:S02]  /*2720*/  ISETP.GT.U32.AND P1, PT, R18, R21, PT ;  /* 0x000000151200720c */ /* 0x000fe40003f24070 */
[----:B------:R-:W-:Y:S01]  /*2730*/  VIMNMX.U32 R21, PT, PT, R21, R18, !PT ;  /* 0x0000001215157248 */ /* 0x000fe20007fe0000 */
[----:B-1----:R-:W-:Y:S01]  /*2740*/  VIADD R18, R14, 0x3 ;  /* 0x000000030e127836 */ /* 0x002fe20000000000 */
[C---:B------:R-:W-:Y:S02]  /*2750*/  SEL R19, R20.reuse, R19, !P2 ;  /* 0x0000001314137207 */ /* 0x040fe40005000000 */
[----:B------:R-:W-:Y:S02]  /*2760*/  SEL R15, R20, R15, P1 ;  /* 0x0000000f140f7207 */ /* 0x000fe40000800000 */
[----:B--2---:R-:W-:-:S13]  /*2770*/  ISETP.NE.AND P3, PT, R9, R6, PT ;  /* 0x000000060900720c */ /* 0x004fda0003f65270 */
[----:B------:R-:W-:Y:S05]  /*2780*/  @!P3 BRA `(.L_x_36) ;  /* 0x00000000001cb947 */ /* 0x000fea0003800000 */
[----:B------:R-:W1:Y:S01]  /*2790*/  LDS R17, [R7+0x1c] ;  /* 0x00001c0007117984 */ /* 0x000e620000000800 */
[----:B------:R-:W-:Y:S01]  /*27a0*/  IMAD.MOV.U32 R8, RZ, RZ, RZ ;  /* 0x000000ffff087224 */ /* 0x000fe200078e00ff */
[----:B-1----:R-:W-:-:S13]  /*27b0*/  ISETP.NE.AND P1, PT, R17, RZ, PT ;  /* 0x000000ff1100720c */ /* 0x002fda0003f25270 */
[----:B------:R-:W-:Y:S05]  /*27c0*/  @!P1 BRA `(.L_x_37) ;  /* 0x00000000001c9947 */ /* 0x000fea0003800000 */
[----:B------:R-:W-:-:S05]  /*27d0*/  VIADD R8, R17, 0x1 ;  /* 0x0000000111087836 */ /* 0x000fca0000000000 */
[----:B------:R2:W-:Y:S01]  /*27e0*/  STS [R7+0x1c], R8 ;  /* 0x00001c0807007388 */ /* 0x0005e20000000800 */
[----:B------:R-:W-:Y:S05]  /*27f0*/  BRA `(.L_x_37) ;  /* 0x0000000000107947 */ /* 0x000fea0003800000 */
.L_x_36:
[----:B------:R-:W-:Y:S02]  /*2800*/  IMAD.MOV.U32 R20, RZ, RZ, 0x1 ;  /* 0x00000001ff147424 */ /* 0x000fe400078e00ff */
[----:B------:R-:W-:Y:S02]  /*2810*/  HFMA2 R8, -RZ, RZ, 0, 5.9604644775390625e-08 ;  /* 0x00000001ff087431 */ /* 0x000fe400000001ff */
[----:B------:R-:W-:Y:S01]  /*2820*/  IMAD.MOV.U32 R16, RZ, RZ, R18 ;  /* 0x000000ffff107224 */ /* 0x000fe200078e0012 */
[----:B------:R1:W-:Y:S06]  /*2830*/  STS [R7+0x1c], R20 ;  /* 0x00001c1407007388 */ /* 0x0003ec0000000800 */
.L_x_37:
[----:B------:R-:W-:Y:S05]  /*2840*/  BSYNC.RECONVERGENT B2 ;  /* 0x0000000000027941 */ /* 0x000fea0003800200 */
.L_x_35:
[----:B------:R-:W-:Y:S01]  /*2850*/  VIADD R14, R14, 0x4 ;  /* 0x000000040e0e7836 */ /* 0x000fe20000000000 */
[----:B------:R-:W-:Y:S02]  /*2860*/  ISETP.NE.AND P2, PT, R9, -0x1, PT ;  /* 0xffffffff0900780c */ /* 0x000fe40003f45270 */
[----:B------:R-:W-:Y:S02]  /*2870*/  ISETP.GT.U32.AND P1, PT, R8, R21, PT ;  /* 0x000000150800720c */ /* 0x000fe40003f24070 */
[----:B------:R-:W-:Y:S02]  /*2880*/  ISETP.NE.AND P3, PT, R14, 0x400, PT ;  /* 0x000004000e00780c */ /* 0x000fe40003f65270 */
[----:B--2---:R-:W-:Y:S02]  /*2890*/  VIMNMX.U32 R8, PT, PT, R21, R8, !PT ;  /* 0x0000000815087248 */ /* 0x004fe40007fe0000 */
[C---:B------:R-:W-:Y:S02]  /*28a0*/  SEL R19, R18.reuse, R19, !P2 ;  /* 0x0000001312137207 */ /* 0x040fe40005000000 */
[----:B------:R-:W-:-:S07]  /*28b0*/  SEL R15, R18, R15, P1 ;  /* 0x0000000f120f7207 */ /* 0x000fce0000800000 */
[----:B------:R-:W-:Y:S05]  /*28c0*/  @P3 BRA `(.L_x_38) ;  /* 0xfffffff800a03947 */ /* 0x000fea000383ffff */
[----:B------:R-:W-:-:S13]  /*28d0*/  ISETP.NE.AND P1, PT, R16, -0x1, PT ;  /* 0xffffffff1000780c */ /* 0x000fda0003f25270 */
[----:B------:R-:W-:Y:S05]  /*28e0*/  @P1 BRA `(.L_x_26) ;  /* 0x0000000800641947 */ /* 0x000fea0003800000 */
[----:B------:R-:W-:-:S13]  /*28f0*/  ISETP.NE.AND P1, PT, R19, -0x1, PT ;  /* 0xffffffff1300780c */ /* 0x000fda0003f25270 */
[----:B------:R-:W2:Y:S02]  /*2900*/  @P1 LDC.64 R8, c[0x4][0x10] ;  /* 0x01000400ff081b82 */ /* 0x000ea40000000a00 */
[----:B--2---:R-:W2:Y:S01]  /*2910*/  @P1 LDG.E R14, desc[UR8][R8.64] ;  /* 0x00000008080e1981 */ /* 0x004ea2000c1e1900 */
[----:B------:R-:W-:Y:S02]  /*2920*/  @P1 IMAD R19, R19, 0x8, R12 ;  /* 0x0000000813131824 */ /* 0x000fe400078e020c */
[----:B01----:R-:W-:-:S05]  /*2930*/  @P1 IMAD.MOV.U32 R7, RZ, RZ, 0x1 ;  /* 0x00000001ff071424 */ /* 0x003fca00078e00ff */
[----:B------:R3:W-:Y:S01]  /*2940*/  @P1 STS.64 [R19], R6 ;  /* 0x0000000613001388 */ /* 0x0007e20000000a00 */
[----:B--2---:R-:W-:-:S05]  /*2950*/  @P1 VIADD R17, R14, 0x1 ;  /* 0x000000010e111836 */ /* 0x004fca0000000000 */
[----:B------:R3:W-:Y:S01]  /*2960*/  @P1 STG.E desc[UR8][R8.64], R17 ;  /* 0x0000001108001986 */ /* 0x0007e2000c101908 */
[----:B------:R-:W-:Y:S05]  /*2970*/  @P1 BRA `(.L_x_26) ;  /* 0x0000000800401947 */ /* 0x000fea0003800000 */
[----:B------:R-:W0:Y:S01]  /*2980*/  S2UR UR5, SR_CgaCtaId ;  /* 0x00000000000579c3 */ /* 0x000e220000008800 */
[----:B---3--:R-:W-:Y:S01]  /*2990*/  IMAD R7, R15, 0x8, R12 ;  /* 0x000000080f077824 */ /* 0x008fe200078e020c */
[----:B------:R-:W-:-:S04]  /*29a0*/  UMOV UR4, 0x400 ;  /* 0x0000040000047882 */ /* 0x000fc80000000000 */
[----:B------:R-:W1:Y:S01]  /*29b0*/  LDS R8, [R7] ;  /* 0x0000000007087984 */ /* 0x000e620000000800 */
[----:B0-----:R-:W-:-:S06]  /*29c0*/  ULEA UR4, UR5, UR4, 0x18 ;  /* 0x0000000405047291 */ /* 0x001fcc000f8ec0ff */
[----:B------:R-:W-:-:S05]  /*29d0*/  LEA R12, R15, UR4, 0x5 ;  /* 0x000000040f0c7c11 */ /* 0x000fca000f8e28ff */
[----:B------:R-:W0:Y:S01]  /*29e0*/  LDS.U8 R15, [R12] ;  /* 0x000000000c0f7984 */ /* 0x000e220000000000 */
[----:B------:R-:W1:Y:S03]  /*29f0*/  LDCU.64 UR4, c[0x4][0x18] ;  /* 0x01000300ff0477ac */ /* 0x000e660008000a00 */
[----:B------:R-:W2:Y:S04]  /*2a00*/  LDS.U8 R21, [R12+0x1] ;  /* 0x000001000c157984 */ /* 0x000ea80000000000 */
[----:B------:R-:W3:Y:S04]  /*2a10*/  LDS.U8 R25, [R12+0x2] ;  /* 0x000002000c197984 */ /* 0x000ee80000000000 */
[----:B------:R-:W4:Y:S04]  /*2a20*/  LDS.U8 R18, [R12+0x3] ;  /* 0x000003000c127984 */ /* 0x000f280000000000 */
[----:B------:R-:W5:Y:S01]  /*2a30*/  LDS.U8 R20, [R12+0x4] ;  /* 0x000004000c147984 */ /* 0x000f620000000000 */
[----:B-1----:R-:W-:-:S03]  /*2a40*/  LEA R8, P1, R8, UR4, 0x5 ;  /* 0x0000000408087c11 */ /* 0x002fc6000f8228ff */
[----:B------:R-:W1:Y:S01]  /*2a50*/  LDS.U8 R22, [R12+0x5] ;  /* 0x000005000c167984 */ /* 0x000e620000000000 */
[----:B------:R-:W-:-:S03]  /*2a60*/  IADD3.X R9, PT, PT, RZ, UR5, RZ, P1, !PT ;  /* 0x00000005ff097c10 */ /* 0x000fc60008ffe4ff */
[----:B------:R-:W1:Y:S04]  /*2a70*/  LDS.U8 R26, [R12+0x6] ;  /* 0x000006000c1a7984 */ /* 0x000e680000000000 */
[----:B------:R-:W1:Y:S04]  /*2a80*/  LDS.U8 R16, [R12+0x7] ;  /* 0x000007000c107984 */ /* 0x000e680000000000 */
[----:B0-----:R0:W-:Y:S04]  /*2a90*/  STG.E.U8 desc[UR8][R8.64], R15 ;  /* 0x0000000f08007986 */ /* 0x0011e8000c101108 */
[----:B------:R-:W5:Y:S04]  /*2aa0*/  LDG.E.U8 R17, desc[UR8][R4.64] ;  /* 0x0000000804117981 */ /* 0x000f68000c1e1100 */
[----:B--2---:R-:W-:Y:S04]  /*2ab0*/  STG.E.U8 desc[UR8][R8.64+0x1], R21 ;  /* 0x0000011508007986 */ /* 0x004fe8000c101108 */
[----:B------:R-:W2:Y:S04]  /*2ac0*/  LDG.E.U8 R23, desc[UR8][R4.64+0x1] ;  /* 0x0000010804177981 */ /* 0x000ea8000c1e1100 */
[----:B---3--:R-:W-:Y:S04]  /*2ad0*/  STG.E.U8 desc[UR8][R8.64+0x2], R25 ;  /* 0x0000021908007986 */ /* 0x008fe8000c101108 */
[----:B------:R-:W3:Y:S04]  /*2ae0*/  LDG.E.U8 R27, desc[UR8][R4.64+0x2] ;  /* 0x00000208041b7981 */ /* 0x000ee8000c1e1100 */
[----:B----4-:R-:W-:Y:S04]  /*2af0*/  STG.E.U8 desc[UR8][R8.64+0x3], R18 ;  /* 0x0000031208007986 */ /* 0x010fe8000c101108 */
[----:B------:R-:W4:Y:S04]  /*2b00*/  LDG.E.U8 R29, desc[UR8][R4.64+0x3] ;  /* 0x00000308041d7981 */ /* 0x000f28000c1e1100 */
[----:B-----5:R-:W-:Y:S04]  /*2b10*/  STG.E.U8 desc[UR8][R8.64+0x4], R20 ;  /* 0x0000041408007986 */ /* 0x020fe8000c101108 */
[----:B------:R-:W5:Y:S04]  /*2b20*/  LDG.E.U8 R19, desc[UR8][R4.64+0x4] ;  /* 0x0000040804137981 */ /* 0x000f68000c1e1100 */
[----:B-1----:R-:W-:Y:S04]  /*2b30*/  STG.E.U8 desc[UR8][R8.64+0x5], R22 ;  /* 0x0000051608007986 */ /* 0x002fe8000c101108 */
[----:B------:R-:W5:Y:S04]  /*2b40*/  LDG.E.U8 R14, desc[UR8][R4.64+0x5] ;  /* 0x00000508040e7981 */ /* 0x000f68000c1e1100 */
[----:B------:R-:W-:Y:S04]  /*2b50*/  STG.E.U8 desc[UR8][R8.64+0x6], R26 ;  /* 0x0000061a08007986 */ /* 0x000fe8000c101108 */
[----:B0-----:R-:W5:Y:S04]  /*2b60*/  LDG.E.U8 R15, desc[UR8][R4.64+0x6] ;  /* 0x00000608040f7981 */ /* 0x001f68000c1e1100 */
[----:B------:R-:W-:Y:S04]  /*2b70*/  STG.E.U8 desc[UR8][R8.64+0x7], R16 ;  /* 0x0000071008007986 */ /* 0x000fe8000c101108 */
[----:B------:R-:W5:Y:S04]  /*2b80*/  LDG.E.U8 R28, desc[UR8][R4.64+0x7] ;  /* 0x00000708041c7981 */ /* 0x000f68000c1e1100 */
[----:B------:R-:W0:Y:S04]  /*2b90*/  LDS.U8 R21, [R12+0x8] ;  /* 0x000008000c157984 */ /* 0x000e280000000000 */
[----:B------:R-:W1:Y:S04]  /*2ba0*/  LDS.U8 R26, [R12+0x9] ;  /* 0x000009000c1a7984 */ /* 0x000e680000000000 */
[----:B------:R-:W5:Y:S04]  /*2bb0*/  LDS.U8 R22, [R12+0xa] ;  /* 0x00000a000c167984 */ /* 0x000f680000000000 */
[----:B------:R-:W-:Y:S04]  /*2bc0*/  LDS.U8 R18, [R12+0xc] ;  /* 0x00000c000c127984 */ /* 0x000fe80000000000 */
[----:B------:R-:W-:Y:S04]  /*2bd0*/  LDS.U8 R20, [R12+0xd] ;  /* 0x00000d000c147984 */ /* 0x000fe80000000000 */
[----:B------:R-:W-:Y:S04]  /*2be0*/  LDS.U8 R16, [R12+0xe] ;  /* 0x00000e000c107984 */ /* 0x000fe80000000000 */
[----:B0-----:R-:W-:Y:S04]  /*2bf0*/  STG.E.U8 desc[UR8][R8.64+0x8], R21 ;  /* 0x0000081508007986 */ /* 0x001fe8000c101108 */
[----:B------:R-:W0:Y:S04]  /*2c00*/  LDS.U8 R21, [R12+0xb] ;  /* 0x00000b000c157984 */ /* 0x000e280000000000 */
[----:B------:R-:W5:Y:S04]  /*2c10*/  LDG.E.U8 R25, desc[UR8][R4.64+0x8] ;  /* 0x0000080804197981 */ /* 0x000f68000c1e1100 */
[----:B-1----:R-:W-:Y:S04]  /*2c20*/  STG.E.U8 desc[UR8][R8.64+0x9], R26 ;  /* 0x0000091a08007986 */ /* 0x002fe8000c101108 */
[----:B------:R-:W-:Y:S04]  /*2c30*/  STS.U8 [R12], R17 ;  /* 0x000000110c007388 */ /* 0x000fe80000000000 */
[----:B------:R-:W-:Y:S04]  /*2c40*/  LDS.U8 R17, [R12+0x10] ;  /* 0x000010000c117984 */ /* 0x000fe80000000000 */
[----:B--2---:R-:W-:Y:S04]  /*2c50*/  STS.U8 [R12+0x1], R23 ;  /* 0x000001170c007388 */ /* 0x004fe80000000000 */
[----:B------:R-:W-:Y:S04]  /*2c60*/  LDS.U8 R23, [R12+0x13] ;  /* 0x000013000c177984 */ /* 0x000fe80000000000 */
[----:B---3--:R-:W-:Y:S04]  /*2c70*/  STS.U8 [R12+0x2], R27 ;  /* 0x0000021b0c007388 */ /* 0x008fe80000000000 */
[----:B------:R-:W-:Y:S04]  /*2c80*/  LDS.U8 R27, [R12+0x12] ;  /* 0x000012000c1b7984 */ /* 0x000fe80000000000 */
[----:B----4-:R1:W-:Y:S04]  /*2c90*/  STS.U8 [R12+0x3], R29 ;  /* 0x0000031d0c007388 */ /* 0x0103e80000000000 */
[----:B-----5:R-:W-:Y:S04]  /*2ca0*/  STS.U8 [R12+0x4], R19 ;  /* 0x000004130c007388 */ /* 0x020fe80000000000 */
[----:B------:R-:W2:Y:S04]  /*2cb0*/  LDS.U8 R19, [R12+0xf] ;  /* 0x00000f000c137984 */ /* 0x000ea80000000000 */
[----:B-1----:R-:W3:Y:S04]  /*2cc0*/  LDG.E.U8 R29, desc[UR8][R4.64+0x9] ;  /* 0x00000908041d7981 */ /* 0x002ee8000c1e1100 */
[----:B------:R1:W-:Y:S04]  /*2cd0*/  STS.U8 [R12+0x5], R14 ;  /* 0x0000050e0c007388 */ /* 0x0003e80000000000 */
[----:B------:R-:W-:Y:S04]  /*2ce0*/  STS.U8 [R12+0x6], R15 ;  /* 0x0000060f0c007388 */ /* 0x000fe80000000000 */
[----:B------:R-:W4:Y:S04]  /*2cf0*/  LDS.U8 R15, [R12+0x11] ;  /* 0x000011000c0f7984 */ /* 0x000f280000000000 */
[----:B------:R-:W-:Y:S04]  /*2d00*/  STG.E.U8 desc[UR8][R8.64+0xa], R22 ;  /* 0x00000a1608007986 */ /* 0x000fe8000c101108 */
[----:B-1----:R-:W5:Y:S04]  /*2d10*/  LDG.E.U8 R14, desc[UR8][R4.64+0xa] ;  /* 0x00000a08040e7981 */ /* 0x002f68000c1e1100 */
[----:B0-----:R0:W-:Y:S04]  /*2d20*/  STG.E.U8 desc[UR8][R8.64+0xb], R21 ;  /* 0x00000b1508007986 */ /* 0x0011e8000c101108 */
[----:B------:R-:W-:Y:S04]  /*2d30*/  STS.U8 [R12+0x7], R28 ;  /* 0x0000071c0c007388 */ /* 0x000fe80000000000 */
[----:B0-----:R-:W5:Y:S04]  /*2d40*/  LDG.E.U8 R21, desc[UR8][R4.64+0xb] ;  /* 0x00000b0804157981 */ /* 0x001f68000c1e1100 */
[----:B------:R0:W-:Y:S04]  /*2d50*/  STG.E.U8 desc[UR8][R8.64+0xc], R18 ;  /* 0x00000c1208007986 */ /* 0x0001e8000c101108 */
[----:B0-----:R-:W5:Y:S04]  /*2d60*/  LDG.E.U8 R18, desc[UR8][R4.64+0xc] ;  /* 0x00000c0804127981 */ /* 0x001f68000c1e1100 */
[----:B------:R0:W-:Y:S04]  /*2d70*/  STG.E.U8 desc[UR8][R8.64+0xd], R20 ;  /* 0x00000d1408007986 */ /* 0x0001e8000c101108 */
[----:B------:R-:W5:Y:S04]  /*2d80*/  LDG.E.U8 R28, desc[UR8][R4.64+0xd] ;  /* 0x00000d08041c7981 */ /* 0x000f68000c1e1100 */
[----:B------:R1:W-:Y:S04]  /*2d90*/  STG.E.U8 desc[UR8][R8.64+0xe], R16 ;  /* 0x00000e1008007986 */ /* 0x0003e8000c101108 */
[----:B------:R-:W5:Y:S04]  /*2da0*/  LDG.E.U8 R26, desc[UR8][R4.64+0xe] ;  /* 0x00000e08041a7981 */ /* 0x000f68000c1e1100 */
[----:B--2---:R-:W-:Y:S04]  /*2db0*/  STG.E.U8 desc[UR8][R8.64+0xf], R19 ;  /* 0x00000f1308007986 */ /* 0x004fe8000c101108 */
[----:B------:R-:W2:Y:S04]  /*2dc0*/  LDG.E.U8 R22, desc[UR8][R4.64+0xf] ;  /* 0x00000f0804167981 */ /* 0x000ea8000c1e1100 */
[----:B------:R1:W-:Y:S04]  /*2dd0*/  STG.E.U8 desc[UR8][R8.64+0x10], R17 ;  /* 0x0000101108007986 */ /* 0x0003e8000c101108 */
[----:B0-----:R-:W2:Y:S04]  /*2de0*/  LDG.E.U8 R20, desc[UR8][R4.64+0x10] ;  /* 0x0000100804147981 */ /* 0x001ea8000c1e1100 */
[----:B----4-:R-:W-:Y:S04]  /*2df0*/  STG.E.U8 desc[UR8][R8.64+0x11], R15 ;  /* 0x0000110f08007986 */ /* 0x010fe8000c101108 */
[----:B-1----:R-:W4:Y:S04]  /*2e00*/  LDG.E.U8 R16, desc[UR8][R4.64+0x11] ;  /* 0x0000110804107981 */ /* 0x002f28000c1e1100 */
[----:B------:R-:W-:Y:S04]  /*2e10*/  STG.E.U8 desc[UR8][R8.64+0x12], R27 ;  /* 0x0000121b08007986 */ /* 0x000fe8000c101108 */
[----:B------:R-:W4:Y:S04]  /*2e20*/  LDG.E.U8 R17, desc[UR8][R4.64+0x12] ;  /* 0x0000120804117981 */ /* 0x000f28000c1e1100 */
[----:B------:R-:W-:Y:S04]  /*2e30*/  STG.E.U8 desc[UR8][R8.64+0x13], R23 ;  /* 0x0000131708007986 */ /* 0x000fe8000c101108 */
[----:B------:R-:W4:Y:S04]  /*2e40*/  LDG.E.U8 R19, desc[UR8][R4.64+0x13] ;  /* 0x0000130804137981 */ /* 0x000f28000c1e1100 */
[----:B------:R-:W0:Y:S04]  /*2e50*/  LDS.U8 R27, [R12+0x14] ;  /* 0x000014000c1b7984 */ /* 0x000e280000000000 */
[----:B------:R-:W-:Y:S04]  /*2e60*/  LDS.U8 R23, [R12+0x16] ;  /* 0x000016000c177984 */ /* 0x000fe80000000000 */
[----:B0-----:R-:W-:Y:S04]  /*2e70*/  STG.E.U8 desc[UR8][R8.64+0x14], R27 ;  /* 0x0000141b08007986 */ /* 0x001fe8000c101108 */
[----:B------:R-:W4:Y:S04]  /*2e80*/  LDG.E.U8 R15, desc[UR8][R4.64+0x14] ;  /* 0x00001408040f7981 */ /* 0x000f28000c1e1100 */
[----:B------:R-:W-:Y:S04]  /*2e90*/  STS.U8 [R12+0x8], R25 ;  /* 0x000008190c007388 */ /* 0x000fe80000000000 */
[----:B------:R-:W-:Y:S04]  /*2ea0*/  LDS.U8 R25, [R12+0x17] ;  /* 0x000017000c197984 */ /* 0x000fe80000000000 */
[----:B------:R-:W-:Y:S04]  /*2eb0*/  LDS.U8 R27, [R12+0x18] ;  /* 0x000018000c1b7984 */ /* 0x000fe80000000000 */
[----:B---3--:R-:W-:Y:S04]  /*2ec0*/  STS.U8 [R12+0x9], R29 ;  /* 0x0000091d0c007388 */ /* 0x008fe80000000000 */
[----:B------:R-:W-:Y:S04]  /*2ed0*/  LDS.U8 R29, [R12+0x19] ;  /* 0x000019000c1d7984 */ /* 0x000fe80000000000 */
[----:B-----5:R-:W-:Y:S04]  /*2ee0*/  STS.U8 [R12+0xa], R14 ;  /* 0x00000a0e0c007388 */ /* 0x020fe80000000000 */
[----:B------:R-:W-:Y:S04]  /*2ef0*/  LDS.U8 R14, [R12+0x1a] ;  /* 0x00001a000c0e7984 */ /* 0x000fe80000000000 */
[----:B------:R-:W-:Y:S04]  /*2f00*/  STS.U8 [R12+0xb], R21 ;  /* 0x00000b150c007388 */ /* 0x000fe80000000000 */
[----:B------:R-:W0:Y:S04]  /*2f10*/  LDS.U8 R21, [R12+0x15] ;  /* 0x000015000c157984 */ /* 0x000e280000000000 */
[----:B------:R-:W-:Y:S04]  /*2f20*/  STS.U8 [R12+0xc], R18 ;  /* 0x00000c120c007388 */ /* 0x000fe80000000000 */
[----:B------:R-:W1:Y:S04]  /*2f30*/  LDS.U8 R18, [R12+0x1b] ;  /* 0x00001b000c127984 */ /* 0x000e680000000000 */
[----:B------:R-:W-:Y:S04]  /*2f40*/  STS.U8 [R12+0xd], R28 ;  /* 0x00000d1c0c007388 */ /* 0x000fe80000000000 */
[----:B------:R-:W3:Y:S04]  /*2f50*/  LDS.U8 R28, [R12+0x1c] ;  /* 0x00001c000c1c7984 */ /* 0x000ee80000000000 */
[----:B------:R-:W-:Y:S04]  /*2f60*/  STS.U8 [R12+0xe], R26 ;  /* 0x00000e1a0c007388 */ /* 0x000fe80000000000 */
[----:B------:R-:W-:Y:S04]  /*2f70*/  LDS.U8 R26, [R12+0x1e] ;  /* 0x00001e000c1a7984 */ /* 0x000fe80000000000 */
[----:B--2---:R-:W-:Y:S04]  /*2f80*/  STS.U8 [R12+0xf], R22 ;  /* 0x00000f160c007388 */ /* 0x004fe80000000000 */
[----:B----4-:R-:W-:Y:S04]  /*2f90*/  STS.U8 [R12+0x12], R17 ;  /* 0x000012110c007388 */ /* 0x010fe80000000000 */
[----:B------:R-:W-:Y:S04]  /*2fa0*/  LDS.U8 R17, [R12+0x1f] ;  /* 0x00001f000c117984 */ /* 0x000fe80000000000 */
[----:B------:R-:W-:Y:S04]  /*2fb0*/  STS.U8 [R12+0x13], R19 ;  /* 0x000013130c007388 */ /* 0x000fe80000000000 */
[----:B------:R-:W2:Y:S04]  /*2fc0*/  LDS.U8 R19, [R12+0x1d] ;  /* 0x00001d000c137984 */ /* 0x000ea80000000000 */
[----:B------:R4:W-:Y:S04]  /*2fd0*/  STS.U8 [R12+0x10], R20 ;  /* 0x000010140c007388 */ /* 0x0009e80000000000 */
[----:B0-----:R0:W-:Y:S04]  /*2fe0*/  STG.E.U8 desc[UR8][R8.64+0x15], R21 ;  /* 0x0000151508007986 */ /* 0x0011e8000c101108 */
[----:B----4-:R-:W4:Y:S04]  /*2ff0*/  LDG.E.U8 R20, desc[UR8][R4.64+0x15] ;  /* 0x0000150804147981 */ /* 0x010f28000c1e1100 */
[----:B------:R5:W-:Y:S04]  /*3000*/  STG.E.U8 desc[UR8][R8.64+0x16], R23 ;  /* 0x0000161708007986 */ /* 0x000be8000c101108 */
[----:B------:R-:W4:Y:S04]  /*3010*/  LDG.E.U8 R22, desc[UR8][R4.64+0x16] ;  /* 0x0000160804167981 */ /* 0x000f28000c1e1100 */
[----:B------:R1:W-:Y:S04]  /*3020*/  STG.E.U8 desc[UR8][R8.64+0x17], R25 ;  /* 0x0000171908007986 */ /* 0x0003e8000c101108 */
[----:B0-----:R-:W4:Y:S04]  /*3030*/  LDG.E.U8 R21, desc[UR8][R4.64+0x17] ;  /* 0x0000170804157981 */ /* 0x001f28000c1e1100 */
[----:B------:R0:W-:Y:S04]  /*3040*/  STG.E.U8 desc[UR8][R8.64+0x18], R27 ;  /* 0x0000181b08007986 */ /* 0x0001e8000c101108 */
[----:B-----5:R-:W5:Y:S04]  /*3050*/  LDG.E.U8 R23, desc[UR8][R4.64+0x18] ;  /* 0x0000180804177981 */ /* 0x020f68000c1e1100 */
[----:B------:R3:W-:Y:S04]  /*3060*/  STG.E.U8 desc[UR8][R8.64+0x19], R29 ;  /* 0x0000191d08007986 */ /* 0x0007e8000c101108 */
[----:B-1----:R-:W5:Y:S04]  /*3070*/  LDG.E.U8 R25, desc[UR8][R4.64+0x19] ;  /* 0x0000190804197981 */ /* 0x002f68000c1e1100 */
[----:B------:R1:W-:Y:S04]  /*3080*/  STG.E.U8 desc[UR8][R8.64+0x1a], R14 ;  /* 0x00001a0e08007986 */ /* 0x0003e8000c101108 */
[----:B0-----:R-:W5:Y:S04]  /*3090*/  LDG.E.U8 R27, desc[UR8][R4.64+0x1a] ;  /* 0x00001a08041b7981 */ /* 0x001f68000c1e1100 */
[----:B------:R-:W-:Y:S04]  /*30a0*/  STG.E.U8 desc[UR8][R8.64+0x1b], R18 ;  /* 0x00001b1208007986 */ /* 0x000fe8000c101108 */
[----:B---3--:R-:W3:Y:S04]  /*30b0*/  LDG.E.U8 R29, desc[UR8][R4.64+0x1b] ;  /* 0x00001b08041d7981 */ /* 0x008ee8000c1e1100 */
[----:B------:R-:W-:Y:S04]  /*30c0*/  STG.E.U8 desc[UR8][R8.64+0x1c], R28 ;  /* 0x00001c1c08007986 */ /* 0x000fe8000c101108 */
[----:B-1----:R-:W3:Y:S04]  /*30d0*/  LDG.E.U8 R14, desc[UR8][R4.64+0x1c] ;  /* 0x00001c08040e7981 */ /* 0x002ee8000c1e1100 */
[----:B--2---:R0:W-:Y:S04]  /*30e0*/  STG.E.U8 desc[UR8][R8.64+0x1d], R19 ;  /* 0x00001d1308007986 */ /* 0x0041e8000c101108 */
[----:B------:R-:W-:Y:S04]  /*30f0*/  STS.U8 [R12+0x11], R16 ;  /* 0x000011100c007388 */ /* 0x000fe80000000000 */
[----:B0-----:R-:W2:Y:S04]  /*3100*/  LDG.E.U8 R19, desc[UR8][R4.64+0x1d] ;  /* 0x00001d0804137981 */ /* 0x001ea8000c1e1100 */
[----:B------:R-:W-:Y:S04]  /*3110*/  STG.E.U8 desc[UR8][R8.64+0x1e], R26 ;  /* 0x00001e1a08007986 */ /* 0x000fe8000c101108 */
[----:B------:R-:W2:Y:S04]  /*3120*/  LDG.E.U8 R18, desc[UR8][R4.64+0x1e] ;  /* 0x00001e0804127981 */ /* 0x000ea8000c1e1100 */
[----:B------:R0:W-:Y:S02]  /*3130*/  STG.E.U8 desc[UR8][R8.64+0x1f], R17 ;  /* 0x00001f1108007986 */ /* 0x0001e4000c101108 */
[----:B0-----:R-:W0:Y:S02]  /*3140*/  LDC.64 R16, c[0x4][0x10] ;  /* 0x01000400ff107b82 */ /* 0x001e240000000a00 */
[----:B------:R1:W-:Y:S04]  /*3150*/  STS.U8 [R12+0x14], R15 ;  /* 0x0000140f0c007388 */ /* 0x0003e80000000000 */
[----:B-1----:R-:W2:Y:S04]  /*3160*/  LDG.E.U8 R15, desc[UR8][R4.64+0x1f] ;  /* 0x00001f08040f7981 */ /* 0x002ea8000c1e1100 */
[----:B0-----:R-:W2:Y:S01]  /*3170*/  LDG.E R26, desc[UR8][R16.64] ;  /* 0x00000008101a7981 */ /* 0x001ea2000c1e1900 */
[----:B------:R-:W-:-:S02]  /*3180*/  IMAD.MOV.U32 R9, RZ, RZ, 0x1 ;  /* 0x00000001ff097424 */ /* 0x000fc400078e00ff */
[----:B------:R-:W-:Y:S01]  /*3190*/  IMAD.MOV.U32 R8, RZ, RZ, R6 ;  /* 0x000000ffff087224 */ /* 0x000fe200078e0006 */
[----:B----4-:R4:W-:Y:S04]  /*31a0*/  STS.U8 [R12+0x15], R20 ;  /* 0x000015140c007388 */ /* 0x0109e80000000000 */
[----:B------:R4:W-:Y:S04]  /*31b0*/  STS.U8 [R12+0x16], R22 ;  /* 0x000016160c007388 */ /* 0x0009e80000000000 */
[----:B------:R4:W-:Y:S04]  /*31c0*/  STS.U8 [R12+0x17], R21 ;  /* 0x000017150c007388 */ /* 0x0009e80000000000 */
[----:B-----5:R4:W-:Y:S04]  /*31d0*/  STS.U8 [R12+0x18], R23 ;  /* 0x000018170c007388 */ /* 0x0209e80000000000 */
[----:B------:R4:W-:Y:S04]  /*31e0*/  STS.U8 [R12+0x19], R25 ;  /* 0x000019190c007388 */ /* 0x0009e80000000000 */
[----:B------:R4:W-:Y:S04]  /*31f0*/  STS.U8 [R12+0x1a], R27 ;  /* 0x00001a1b0c007388 */ /* 0x0009e80000000000 */
[----:B---3--:R4:W-:Y:S04]  /*3200*/  STS.U8 [R12+0x1b], R29 ;  /* 0x00001b1d0c007388 */ /* 0x0089e80000000000 */
[----:B------:R4:W-:Y:S04]  /*3210*/  STS.U8 [R12+0x1c], R14 ;  /* 0x00001c0e0c007388 */ /* 0x0009e80000000000 */
[----:B--2---:R4:W-:Y:S04]  /*3220*/  STS.U8 [R12+0x1d], R19 ;  /* 0x00001d130c007388 */ /* 0x0049e80000000000 */
[----:B------:R4:W-:Y:S04]  /*3230*/  STS.U8 [R12+0x1e], R18 ;  /* 0x00001e120c007388 */ /* 0x0009e80000000000 */
[----:B------:R4:W-:Y:S04]  /*3240*/  STS.U8 [R12+0x1f], R15 ;  /* 0x00001f0f0c007388 */ /* 0x0009e80000000000 */
[----:B------:R4:W-:Y:S01]  /*3250*/  STS.64 [R7], R8 ;  /* 0x0000000807007388 */ /* 0x0009e20000000a00 */
[----:B------:R-:W-:-:S05]  /*3260*/  VIADD R26, R26, 0x1 ;  /* 0x000000011a1a7836 */ /* 0x000fca0000000000 */
[----:B------:R4:W-:Y:S02]  /*3270*/  STG.E desc[UR8][R16.64], R26 ;  /* 0x0000001a10007986 */ /* 0x0009e4000c101908 */
.L_x_26:
[----:B------:R-:W-:Y:S05]  /*3280*/  BSYNC.RECONVERGENT B0 ;  /* 0x0000000000007941 */ /* 0x000fea0003800200 */
.L_x_25:
[----:B------:R-:W-:Y:S06]  /*3290*/  BAR.SYNC.DEFER_BLOCKING 0x0 ;  /* 0x0000000000007b1d */ /* 0x000fec0000010000 */
[----:B------:R-:W-:Y:S05]  /*32a0*/  @P0 BRA `(.L_x_39) ;  /* 0xffffffec00f00947 */ /* 0x000fea000383ffff */
[----:B------:R-:W-:-:S13]  /*32b0*/  ISETP.GT.AND P0, PT, R10, R3, PT ;  /* 0x000000030a00720c */ /* 0x000fda0003f04270 */
[----:B------:R-:W-:Y:S05]  /*32c0*/  @P0 BRA `(.L_x_40) ;  /* 0xffffffec00c40947 */ /* 0x000fea000383ffff */
[----:B------:R-:W-:Y:S05]  /*32d0*/  BSYNC.RECONVERGENT B1 ;  /* 0x0000000000017941 */ /* 0x000fea0003800200 */
.L_x_24:
[----:B------:R-:W-:-:S05]  /*32e0*/  UMOV UR4, URZ ;  /* 0x000000ff00047c82 */ /* 0x000fca0008000000 */
.L_x_58:
[----:B------:R-:W2:Y:S01]  /*32f0*/  LDC R3, c[0x0][0x380] ;  /* 0x0000e000ff037b82 */ /* 0x000ea20000000800 */
[----:B------:R-:W-:Y:S01]  /*3300*/  BSSY.RECONVERGENT B0, `(.L_x_41) ;  /* 0x000011a000007945 */ /* 0x000fe20003800200 */
[----:B--2---:R-:W-:-:S04]  /*3310*/  ISETP.GE.AND P0, PT, R3, 0x1, PT ;  /* 0x000000010300780c */ /* 0x004fc80003f06270 */
[----:B------:R-:W-:Y:S01]  /*3320*/  ISETP.NE.OR P0, PT, R2, UR4, !P0 ;  /* 0x0000000402007c0c */ /* 0x000fe2000c705670 */
[----:B------:R-:W-:-:S04]  /*3330*/  UIADD3 UR4, UPT, UPT, UR4, 0x1, URZ ;  /* 0x0000000104047890 */ /* 0x000fc8000fffe0ff */
[----:B------:R-:W-:-:S08]  /*3340*/  UISETP.NE.AND UP0, UPT, UR4, 0x4, UPT ;  /* 0x000000040400788c */ /* 0x000fd0000bf05270 */
[----:B0----5:R-:W-:Y:S05]  /*3350*/  @P0 BRA `(.L_x_42) ;  /* 0x0000001000500947 */ /* 0x021fea0003800000 */
[----:B------:R-:W2:Y:S02]  /*3360*/  LDC.64 R4, c[0x4][0x10] ;  /* 0x01000400ff047b82 */ /* 0x000ea40000000a00 */
[----:B--2---:R2:W5:Y:S01]  /*3370*/  LDG.E R11, desc[UR8][R4.64] ;  /* 0x00000008040b7981 */ /* 0x004562000c1e1900 */
[----:B------:R-:W-:-:S07]  /*3380*/  IMAD.MOV.U32 R3, RZ, RZ, RZ ;  /* 0x000000ffff037224 */ /* 0x000fce00078e00ff */
.L_x_57:
[----:B0-2---:R-:W2:Y:S01]  /*3390*/  S2R R5, SR_CgaCtaId ;  /* 0x0000000000057919 */ /* 0x005ea20000008800 */
[----:B------:R-:W-:Y:S01]  /*33a0*/  MOV R4, 0x400 ;  /* 0x0000040000047802 */ /* 0x000fe20000000f00 */
[----:B------:R-:W-:Y:S02]  /*33b0*/  IMAD R10, R2, 0x8000, R3 ;  /* 0x00008000020a7824 */ /* 0x000fe400078e0203 */
[----:B----4-:R-:W-:Y:S02]  /*33c0*/  IMAD.MOV.U32 R12, RZ, RZ, -0x1 ;  /* 0xffffffffff0c7424 */ /* 0x010fe400078e00ff */
[----:B---3--:R-:W-:Y:S02]  /*33d0*/  VIADD R8, R4, 0x8000 ;  /* 0x0000800004087836 */ /* 0x008fe40000000000 */
[----:B------:R-:W-:Y:S02]  /*33e0*/  HFMA2 R4, -RZ, RZ, 0, 5.9604644775390625e-08 ;  /* 0x00000001ff047431 */ /* 0x000fe400000001ff */
[----:B------:R-:W-:Y:S01]  /*33f0*/  IMAD.MOV.U32 R9, RZ, RZ, RZ ;  /* 0x000000ffff097224 */ /* 0x000fe200078e00ff */
[----:B------:R-:W-:Y:S01]  /*3400*/  SHF.R.U32.HI R6, RZ, 0x5, R10 ;  /* 0x00000005ff067819 */ /* 0x000fe2000001160a */
[----:B------:R-:W-:-:S02]  /*3410*/  IMAD.MOV.U32 R13, RZ, RZ, -0x1 ;  /* 0xffffffffff0d7424 */ /* 0x000fc400078e00ff */
[----:B------:R-:W-:Y:S01]  /*3420*/  IMAD.MOV.U32 R14, RZ, RZ, -0x1 ;  /* 0xffffffffff0e7424 */ /* 0x000fe200078e00ff */
[----:B--2---:R-:W-:-:S07]  /*3430*/  LEA R8, R5, R8, 0x18 ;  /* 0x0000000805087211 */ /* 0x004fce00078ec0ff */
.L_x_54:
[----:B01----:R-:W-:Y:S01]  /*3440*/  IMAD R7, R9, 0x8, R8 ;  /* 0x0000000809077824 */ /* 0x003fe200078e0208 */
[----:B------:R-:W-:Y:S04]  /*3450*/  BSSY.RECONVERGENT B1, `(.L_x_43) ;  /* 0x000000f000017945 */ /* 0x000fe80003800200 */
[----:B------:R-:W0:Y:S04]  /*3460*/  LDS R5, [R7] ;  /* 0x0000000007057984 */ /* 0x000e280000000800 */
[----:B------:R-:W1:Y:S01]  /*3470*/  LDS R19, [R7+0x8] ;  /* 0x0000080007137984 */ /* 0x000e620000000800 */
[----:B0-----:R-:W-:-:S02]  /*3480*/  ISETP.NE.AND P1, PT, R5, R6, PT ;  /* 0x000000060500720c */ /* 0x001fc40003f25270 */
[----:B------:R-:W-:Y:S02]  /*3490*/  ISETP.NE.AND P2, PT, R5, -0x1, PT ;  /* 0xffffffff0500780c */ /* 0x000fe40003f45270 */
[----:B-1----:R-:W-:-:S09]  /*34a0*/  ISETP.NE.AND P3, PT, R19, R6, PT ;  /* 0x000000061300720c */ /* 0x002fd20003f65270 */
[----:B------:R-:W-:Y:S01]  /*34b0*/  @!P1 IMAD.MOV.U32 R16, RZ, RZ, 0x1 ;  /* 0x00000001ff109424 */ /* 0x000fe200078e00ff */
[----:B------:R-:W-:-:S04]  /*34c0*/  @!P1 MOV R5, 0x1 ;  /* 0x0000000100059802 */ /* 0x000fc80000000f00 */
[----:B------:R0:W-:Y:S01]  /*34d0*/  @!P1 STS [R7+0x4], R16 ;  /* 0x0000041007009388 */ /* 0x0001e20000000800 */
[----:B------:R-:W-:Y:S05]  /*34e0*/  @!P1 BRA `(.L_x_44) ;  /* 0x0000000000149947 */ /* 0x000fea0003800000 */
[----:B------:R-:W1:Y:S01]  /*34f0*/  LDS R15, [R7+0x4] ;  /* 0x00000400070f7984 */ /* 0x000e620000000800 */
[----:B------:R-:W-:Y:S01]  /*3500*/  IMAD.MOV.U32 R5, RZ, RZ, RZ ;  /* 0x000000ffff057224 */ /* 0x000fe200078e00ff */
[----:B-1----:R-:W-:-:S13]  /*3510*/  ISETP.NE.AND P0, PT, R15, RZ, PT ;  /* 0x000000ff0f00720c */ /* 0x002fda0003f05270 */
[----:B------:R-:W-:-:S05]  /*3520*/  @P0 VIADD R5, R15, 0x1 ;  /* 0x000000010f050836 */ /* 0x000fca0000000000 */
[----:B------:R1:W-:Y:S02]  /*3530*/  @P0 STS [R7+0x4], R5 ;  /* 0x0000040507000388 */ /* 0x0003e40000000800 */
.L_x_44:
[----:B------:R-:W-:Y:S05]  /*3540*/  BSYNC.RECONVERGENT B1 ;  /* 0x0000000000017941 */ /* 0x000fea0003800200 */
.L_x_43:
        /* <DEDUP_REMOVED lines=9> */
[----:B------:R-:W-:Y:S01]  /*35e0*/  IMAD.MOV.U32 R14, RZ, RZ, RZ ;  /* 0x000000ffff0e7224 */ /* 0x000fe200078e00ff */
[----:B0-----:R-:W-:-:S13]  /*35f0*/  ISETP.NE.AND P0, PT, R4, RZ, PT ;  /* 0x000000ff0400720c */ /* 0x001fda0003f05270 */
[----:B------:R-:W-:Y:S05]  /*3600*/  @!P0 BRA `(.L_x_47) ;  /* 0x00000000001c8947 */ /* 0x000fea0003800000 */
[----:B------:R-:W-:-:S05]  /*3610*/  VIADD R14, R4, 0x1 ;  /* 0x00000001040e7836 */ /* 0x000fca0000000000 */
[----:B------:R0:W-:Y:S01]  /*3620*/  STS [R7+0xc], R14 ;  /* 0x00000c0e07007388 */ /* 0x0001e20000000800 */
[----:B------:R-:W-:Y:S05]  /*3630*/  BRA `(.L_x_47) ;  /* 0x0000000000107947 */ /* 0x000fea0003800000 */
.L_x_46:
[----:B------:R-:W-:Y:S01]  /*3640*/  MOV R4, 0x1 ;  /* 0x0000000100047802 */ /* 0x000fe20000000f00 */
[----:B------:R-:W-:Y:S02]  /*3650*/  IMAD.MOV.U32 R14, RZ, RZ, 0x1 ;  /* 0x00000001ff0e7424 */ /* 0x000fe400078e00ff */
[----:B------:R-:W-:Y:S02]  /*3660*/  IMAD.MOV.U32 R12, RZ, RZ, R16 ;  /* 0x000000ffff0c7224 */ /* 0x000fe400078e0010 */
[----:B------:R2:W-:Y:S05]  /*3670*/  STS [R7+0xc], R4 ;  /* 0x00000c0407007388 */ /* 0x0005ea0000000800 */
.L_x_47:
[----:B------:R-:W-:Y:S05]  /*3680*/  BSYNC.RECONVERGENT B1 ;  /* 0x0000000000017941 */ /* 0x000fea0003800200 */
.L_x_45:
[----:B-12---:R-:W1:Y:S01]  /*3690*/  LDS.64 R4, [R7+0x10] ;  /* 0x0000100007047984 */ /* 0x006e620000000a00 */
[----:B------:R-:W-:Y:S01]  /*36a0*/  ISETP.NE.AND P1, PT, R19, -0x1, PT ;  /* 0xffffffff1300780c */ /* 0x000fe20003f25270 */
[----:B------:R-:W-:Y:S01]  /*36b0*/  BSSY.RECONVERGENT B1, `(.L_x_48) ;  /* 0x0000012000017945 */ /* 0x000fe20003800200 */
[----:B------:R-:W-:Y:S02]  /*36c0*/  ISETP.GT.U32.AND P0, PT, R14, R17, PT ;  /* 0x000000110e00720c */ /* 0x000fe40003f04070 */
[C---:B------:R-:W-:Y:S02]  /*36d0*/  SEL R13, R16.reuse, R13, !P1 ;  /* 0x0000000d100d7207 */ /* 0x040fe40004800000 */
[----:B------:R-:W-:Y:S01]  /*36e0*/  SEL R15, R16, R15, P0 ;  /* 0x0000000f100f7207 */ /* 0x000fe20000000000 */
[----:B------:R-:W-:Y:S01]  /*36f0*/  VIADD R16, R9, 0x2 ;  /* 0x0000000209107836 */ /* 0x000fe20000000000 */
[----:B------:R-:W-:Y:S02]  /*3700*/  VIMNMX.U32 R17, PT, PT, R17, R14, !PT ;  /* 0x0000000e11117248 */ /* 0x000fe40007fe0000 */
[----:B-1----:R-:W-:-:S13]  /*3710*/  ISETP.NE.AND P2, PT, R4, R6, PT ;  /* 0x000000060400720c */ /* 0x002fda0003f45270 */
[----:B------:R-:W-:Y:S05]  /*3720*/  @!P2 BRA `(.L_x_49) ;  /* 0x000000000018a947 */ /* 0x000fea0003800000 */
[----:B------:R-:W-:Y:S01]  /*3730*/  ISETP.NE.AND P0, PT, R5, RZ, PT ;  /* 0x000000ff0500720c */ /* 0x000fe20003f05270 */
[----:B0-----:R-:W-:-:S12]  /*3740*/  IMAD.MOV.U32 R14, RZ, RZ, RZ ;  /* 0x000000ffff0e7224 */ /* 0x001fd800078e00ff */
[----:B------:R-:W-:Y:S05]  /*3750*/  @!P0 BRA `(.L_x_50) ;  /* 0x00000000001c8947 */ /* 0x000fea0003800000 */
[----:B------:R-:W-:-:S05]  /*3760*/  VIADD R14, R5, 0x1 ;  /* 0x00000001050e7836 */ /* 0x000fca0000000000 */
[----:B------:R1:W-:Y:S01]  /*3770*/  STS [R7+0x14], R14 ;  /* 0x0000140e07007388 */ /* 0x0003e20000000800 */
[----:B------:R-:W-:Y:S05]  /*3780*/  BRA `(.L_x_50) ;  /* 0x0000000000107947 */ /* 0x000fea0003800000 */
.L_x_49:
[----:B------:R-:W-:Y:S02]  /*3790*/  IMAD.MOV.U32 R18, RZ, RZ, 0x1 ;  /* 0x00000001ff127424 */ /* 0x000fe400078e00ff */
[----:B0-----:R-:W-:Y:S02]  /*37a0*/  HFMA2 R14, -RZ, RZ, 0, 5.9604644775390625e-08 ;  /* 0x00000001ff0e7431 */ /* 0x001fe400000001ff */
[----:B------:R-:W-:Y:S01]  /*37b0*/  IMAD.MOV.U32 R12, RZ, RZ, R16 ;  /* 0x000000ffff0c7224 */ /* 0x000fe200078e0010 */
[----:B------:R0:W-:Y:S06]  /*37c0*/  STS [R7+0x14], R18 ;  /* 0x0000141207007388 */ /* 0x0001ec0000000800 */
.L_x_50:
[----:B------:R-:W-:Y:S05]  /*37d0*/  BSYNC.RECONVERGENT B1 ;  /* 0x0000000000017941 */ /* 0x000fea0003800200 */
.L_x_48:
        /* <DEDUP_REMOVED lines=17> */
.L_x_52:
[----:B------:R-:W-:Y:S01]  /*38f0*/  IMAD.MOV.U32 R16, RZ, RZ, 0x1 ;  /* 0x00000001ff107424 */ /* 0x000fe200078e00ff */
[----:B------:R-:W-:Y:S01]  /*3900*/  MOV R12, R14 ;  /* 0x0000000e000c7202 */ /* 0x000fe20000000f00 */
[----:B------:R-:W-:-:S03]  /*3910*/  IMAD.MOV.U32 R4, RZ, RZ, 0x1 ;  /* 0x00000001ff047424 */ /* 0x000fc600078e00ff */
[----:B------:R1:W-:Y:S04]  /*3920*/  STS [R7+0x1c], R16 ;  /* 0x00001c1007007388 */ /* 0x0003e80000000800 */
.L_x_53:
[----:B------:R-:W-:Y:S05]  /*3930*/  BSYNC.RECONVERGENT B1 ;  /* 0x0000000000017941 */ /* 0x000fea0003800200 */
.L_x_51:
[----:B------:R-:W-:Y:S01]  /*3940*/  VIADD R9, R9, 0x4 ;  /* 0x0000000409097836 */ /* 0x000fe20000000000 */
[----:B------:R-:W-:Y:S02]  /*3950*/  ISETP.NE.AND P1, PT, R5, -0x1, PT ;  /* 0xffffffff0500780c */ /* 0x000fe40003f25270 */
[----:B------:R-:W-:Y:S02]  /*3960*/  ISETP.GT.U32.AND P0, PT, R4, R17, PT ;  /* 0x000000110400720c */ /* 0x000fe40003f04070 */
[----:B------:R-:W-:Y:S02]  /*3970*/  ISETP.NE.AND P2, PT, R9, 0x400, PT ;  /* 0x000004000900780c */ /* 0x000fe40003f45270 */
[C---:B------:R-:W-:Y:S02]  /*3980*/  SEL R13, R14.reuse, R13, !P1 ;  /* 0x0000000d0e0d7207 */ /* 0x040fe40004800000 */
[----:B--2---:R-:W-:Y:S02]  /*3990*/  VIMNMX.U32 R4, PT, PT, R17, R4, !PT ;  /* 0x0000000411047248 */ /* 0x004fe40007fe0000 */
[----:B------:R-:W-:-:S07]  /*39a0*/  SEL R14, R14, R15, P0 ;  /* 0x0000000f0e0e7207 */ /* 0x000fce0000000000 */
[----:B------:R-:W-:Y:S05]  /*39b0*/  @P2 BRA `(.L_x_54) ;  /* 0xfffffff800a02947 */ /* 0x000fea000383ffff */
[----:B------:R-:W-:Y:S01]  /*39c0*/  ISETP.NE.AND P0, PT, R12, -0x1, PT ;  /* 0xffffffff0c00780c */ /* 0x000fe20003f05270 */
[----:B------:R-:W-:-:S12]  /*39d0*/  BSSY.RECONVERGENT B1, `(.L_x_55) ;  /* 0x000009e000017945 */ /* 0x000fd80003800200 */
[----:B------:R-:W-:Y:S01]  /*39e0*/  @P0 IMAD.SHL.U32 R12, R12, 0x20, RZ ;  /* 0x000000200c0c0824 */ /* 0x000fe200078e00ff */
[----:B------:R-:W-:Y:S06]  /*39f0*/  @P0 BRA `(.L_x_56) ;  /* 0x00000008006c0947 */ /* 0x000fec0003800000 */
[----:B------:R-:W-:-:S13]  /*3a00*/  ISETP.NE.AND P0, PT, R13, -0x1, PT ;  /* 0xffffffff0d00780c */ /* 0x000fda0003f05270 */
[----:B------:R-:W2:Y:S01]  /*3a10*/  @P0 LDC.64 R4, c[0x4][0x10] ;  /* 0x01000400ff040b82 */ /* 0x000ea20000000a00 */
[----:B------:R-:W-:Y:S02]  /*3a20*/  @P0 IMAD R9, R13, 0x8, R8 ;  /* 0x000000080d090824 */ /* 0x000fe400078e0208 */
[----:B01----:R-:W-:Y:S02]  /*3a30*/  @P0 IMAD.MOV.U32 R7, RZ, RZ, 0x1 ;  /* 0x00000001ff070424 */ /* 0x003fe400078e00ff */
[----:B-----5:R-:W-:Y:S02]  /*3a40*/  @P0 VIADD R11, R11, 0x1 ;  /* 0x000000010b0b0836 */ /* 0x020fe40000000000 */
[----:B------:R-:W-:Y:S01]  /*3a50*/  @P0 IMAD.SHL.U32 R12, R13, 0x20, RZ ;  /* 0x000000200d0c0824 */ /* 0x000fe200078e00ff */
[----:B------:R3:W-:Y:S04]  /*3a60*/  @P0 STS.64 [R9], R6 ;  /* 0x0000000609000388 */ /* 0x0007e80000000a00 */
[----:B--2---:R3:W-:Y:S01]  /*3a70*/  @P0 STG.E desc[UR8][R4.64], R11 ;  /* 0x0000000b04000986 */ /* 0x0047e2000c101908 */
[----:B------:R-:W-:Y:S05]  /*3a80*/  @P0 BRA `(.L_x_56) ;  /* 0x0000000800480947 */ /* 0x000fea0003800000 */
[----:B------:R-:W0:Y:S01]  /*3a90*/  S2UR UR6, SR_CgaCtaId ;  /* 0x00000000000679c3 */ /* 0x000e220000008800 */
[C---:B---3--:R-:W-:Y:S01]  /*3aa0*/  LEA R7, R14.reuse, R8, 0x3 ;  /* 0x000000080e077211 */ /* 0x048fe200078e18ff */
        /* <DEDUP_REMOVED lines=15> */
[----:B------:R-:W5:Y:S04]  /*3ba0*/  LDS.U8 R16, [R12+UR5+0x5] ;  /* 0x000005050c107984 */ /* 0x000f680008000000 */
[----:B------:R-:W5:Y:S04]  /*3bb0*/  LDS.U8 R17, [R12+UR5+0x6] ;  /* 0x000006050c117984 */ /* 0x000f680008000000 */
[----:B------:R-:W5:Y:S04]  /*3bc0*/  LDS.U8 R20, [R12+UR5+0x7] ;  /* 0x000007050c147984 */ /* 0x000f680008000000 */
[----:B------:R-:W5:Y:S04]  /*3bd0*/  LDS.U8 R28, [R12+UR5+0x8] ;  /* 0x000008050c1c7984 */ /* 0x000f680008000000 */
        /* <DEDUP_REMOVED lines=11> */
[----:B-----5:R-:W-:Y:S04]  /*3c90*/  STG.E.U8 desc[UR8][R4.64+0x5], R16 ;  /* 0x0000051004007986 */ /* 0x020fe8000c101108 */
[----:B------:R-:W5:Y:S04]  /*3ca0*/  LDG.E.U8 R22, desc[UR8][R8.64+0x5] ;  /* 0x0000050808167981 */ /* 0x000f68000c1e1100 */
[----:B------:R-:W0:Y:S04]  /*3cb0*/  LDS.U8 R15, [R12+UR5+0x9] ;  /* 0x000009050c0f7984 */ /* 0x000e280008000000 */
[----:B------:R-:W1:Y:S04]  /*3cc0*/  LDS.U8 R27, [R12+UR5+0xb] ;  /* 0x00000b050c1b7984 */ /* 0x000e680008000000 */
[----:B------:R-:W1:Y:S04]  /*3cd0*/  LDS.U8 R18, [R12+UR5+0xc] ;  /* 0x00000c050c127984 */ /* 0x000e680008000000 */
[----:B------:R-:W1:Y:S04]  /*3ce0*/  LDS.U8 R16, [R12+UR5+0xd] ;  /* 0x00000d050c107984 */ /* 0x000e680008000000 */
[----:B------:R-:W1:Y:S04]  /*3cf0*/  LDS.U8 R13, [R12+UR5+0xe] ;  /* 0x00000e050c0d7984 */ /* 0x000e680008000000 */
[----:B------:R-:W1:Y:S04]  /*3d00*/  LDS.U8 R14, [R12+UR5+0xf] ;  /* 0x00000f050c0e7984 */ /* 0x000e680008000000 */
[----:B------:R0:W-:Y:S04]  /*3d10*/  STG.E.U8 desc[UR8][R4.64+0x6], R17 ;  /* 0x0000061104007986 */ /* 0x0001e8000c101108 */
[----:B0-----:R-:W5:Y:S04]  /*3d20*/  LDG.E.U8 R17, desc[UR8][R8.64+0x6] ;  /* 0x0000060808117981 */ /* 0x001f68000c1e1100 */
        /* <DEDUP_REMOVED lines=13> */
[----:B-----5:R5:W-:Y:S04]  /*3e00*/  STS.U8 [R12+UR5+0x5], R22 ;  /* 0x000005160c007988 */ /* 0x020be80008000005 */
[----:B-1----:R-:W2:Y:S04]  /*3e10*/  LDG.E.U8 R15, desc[UR8][R8.64+0x9] ;  /* 0x00000908080f7981 */ /* 0x002ea8000c1e1100 */
[----:B------:R-:W-:Y:S04]  /*3e20*/  STG.E.U8 desc[UR8][R4.64+0xa], R26 ;  /* 0x00000a1a04007986 */ /* 0x000fe8000c101108 */
[----:B-----5:R-:W5:Y:S04]  /*3e30*/  LDG.E.U8 R22, desc[UR8][R8.64+0xa] ;  /* 0x00000a0808167981 */ /* 0x020f68000c1e1100 */
[----:B------:R1:W-:Y:S04]  /*3e40*/  STG.E.U8 desc[UR8][R4.64+0xb], R27 ;  /* 0x00000b1b04007986 */ /* 0x0003e8000c101108 */
[----:B-1----:R-:W5:Y:S04]  /*3e50*/  LDG.E.U8 R27, desc[UR8][R8.64+0xb] ;  /* 0x00000b08081b7981 */ /* 0x002f68000c1e1100 */
[----:B------:R-:W-:Y:S04]  /*3e60*/  STG.E.U8 desc[UR8][R4.64+0xc], R18 ;  /* 0x00000c1204007986 */ /* 0x000fe8000c101108 */
[----:B------:R-:W5:Y:S04]  /*3e70*/  LDG.E.U8 R20, desc[UR8][R8.64+0xc] ;  /* 0x00000c0808147981 */ /* 0x000f68000c1e1100 */
[----:B------:R-:W-:Y:S04]  /*3e80*/  STG.E.U8 desc[UR8][R4.64+0xd], R16 ;  /* 0x00000d1004007986 */ /* 0x000fe8000c101108 */
[----:B------:R-:W5:Y:S04]  /*3e90*/  LDG.E.U8 R28, desc[UR8][R8.64+0xd] ;  /* 0x00000d08081c7981 */ /* 0x000f68000c1e1100 */
[----:B------:R1:W-:Y:S04]  /*3ea0*/  STG.E.U8 desc[UR8][R4.64+0xe], R13 ;  /* 0x00000e0d04007986 */ /* 0x0003e8000c101108 */
[----:B-1----:R-:W5:Y:S04]  /*3eb0*/  LDG.E.U8 R13, desc[UR8][R8.64+0xe] ;  /* 0x00000e08080d7981 */ /* 0x002f68000c1e1100 */
[----:B------:R1:W-:Y:S04]  /*3ec0*/  STG.E.U8 desc[UR8][R4.64+0xf], R14 ;  /* 0x00000f0e04007986 */ /* 0x0003e8000c101108 */
[----:B------:R-:W5:Y:S04]  /*3ed0*/  LDG.E.U8 R26, desc[UR8][R8.64+0xf] ;  /* 0x00000f08081a7981 */ /* 0x000f68000c1e1100 */
[----:B0-----:R-:W-:Y:S04]  /*3ee0*/  STG.E.U8 desc[UR8][R4.64+0x10], R29 ;  /* 0x0000101d04007986 */ /* 0x001fe8000c101108 */
[----:B------:R-:W5:Y:S04]  /*3ef0*/  LDG.E.U8 R18, desc[UR8][R8.64+0x10] ;  /* 0x0000100808127981 */ /* 0x000f68000c1e1100 */
[----:B------:R-:W-:Y:S04]  /*3f00*/  STG.E.U8 desc[UR8][R4.64+0x11], R25 ;  /* 0x0000111904007986 */ /* 0x000fe8000c101108 */
[----:B------:R-:W5:Y:S04]  /*3f10*/  LDG.E.U8 R16, desc[UR8][R8.64+0x11] ;  /* 0x0000110808107981 */ /* 0x000f68000c1e1100 */
[----:B----4-:R-:W-:Y:S04]  /*3f20*/  STG.E.U8 desc[UR8][R4.64+0x12], R23 ;  /* 0x0000121704007986 */ /* 0x010fe8000c101108 */
[----:B-1----:R-:W4:Y:S04]  /*3f30*/  LDG.E.U8 R14, desc[UR8][R8.64+0x12] ;  /* 0x00001208080e7981 */ /* 0x002f28000c1e1100 */
        /* <DEDUP_REMOVED lines=12> */
[----:B-----5:R-:W-:Y:S04]  /*4000*/  STS.U8 [R12+UR5+0xa], R22 ;  /* 0x00000a160c007988 */ /* 0x020fe80008000005 */
        /* <DEDUP_REMOVED lines=11> */
[----:B-----5:R-:W5:Y:S04]  /*40c0*/  LDG.E.U8 R26, desc[UR8][R8.64+0x13] ;  /* 0x00001308081a7981 */ /* 0x020f68000c1e1100 */
[----:B----4-:R-:W-:Y:S04]  /*40d0*/  STS.U8 [R12+UR5+0x12], R14 ;  /* 0x0000120e0c007988 */ /* 0x010fe80008000005 */
[----:B------:R-:W4:Y:S04]  /*40e0*/  LDS.U8 R14, [R12+UR5+0x1f] ;  /* 0x00001f050c0e7984 */ /* 0x000f280008000000 */
[----:B-1----:R-:W-:Y:S04]  /*40f0*/  STG.E.U8 desc[UR8][R4.64+0x14], R25 ;  /* 0x0000141904007986 */ /* 0x002fe8000c101108 */
[----:B0-----:R-:W5:Y:S04]  /*4100*/  LDG.E.U8 R18, desc[UR8][R8.64+0x14] ;  /* 0x0000140808127981 */ /* 0x001f68000c1e1100 */
[----:B------:R0:W-:Y:S04]  /*4110*/  STS.U8 [R12+UR5+0x11], R16 ;  /* 0x000011100c007988 */ /* 0x0001e80008000005 */
[----:B------:R-:W-:Y:S04]  /*4120*/  STG.E.U8 desc[UR8][R4.64+0x15], R23 ;  /* 0x0000151704007986 */ /* 0x000fe8000c101108 */
[----:B0-----:R-:W5:Y:S04]  /*4130*/  LDG.E.U8 R16, desc[UR8][R8.64+0x15] ;  /* 0x0000150808107981 */ /* 0x001f68000c1e1100 */
[----:B------:R0:W-:Y:S04]  /*4140*/  STG.E.U8 desc[UR8][R4.64+0x16], R21 ;  /* 0x0000161504007986 */ /* 0x0001e8000c101108 */
[----:B0-----:R-:W5:Y:S04]  /*4150*/  LDG.E.U8 R21, desc[UR8][R8.64+0x16] ;  /* 0x0000160808157981 */ /* 0x001f68000c1e1100 */
[----:B------:R0:W-:Y:S04]  /*4160*/  STG.E.U8 desc[UR8][R4.64+0x17], R19 ;  /* 0x0000171304007986 */ /* 0x0001e8000c101108 */
[----:B0-----:R-:W5:Y:S04]  /*4170*/  LDG.E.U8 R19, desc[UR8][R8.64+0x17] ;  /* 0x0000170808137981 */ /* 0x001f68000c1e1100 */
[----:B------:R-:W-:Y:S04]  /*4180*/  STG.E.U8 desc[UR8][R4.64+0x18], R17 ;  /* 0x0000181104007986 */ /* 0x000fe8000c101108 */
[----:B------:R-:W5:Y:S04]  /*4190*/  LDG.E.U8 R29, desc[UR8][R8.64+0x18] ;  /* 0x00001808081d7981 */ /* 0x000f68000c1e1100 */
        /* <DEDUP_REMOVED lines=12> */
[----:B----4-:R0:W-:Y:S04]  /*4260*/  STG.E.U8 desc[UR8][R4.64+0x1f], R14 ;  /* 0x00001f0e04007986 */ /* 0x0101e8000c101108 */
[----:B------:R-:W4:Y:S01]  /*4270*/  LDG.E.U8 R22, desc[UR8][R8.64+0x1f] ;  /* 0x00001f0808167981 */ /* 0x000f22000c1e1100 */
[----:B0-----:R-:W0:Y:S01]  /*4280*/  LDC.64 R14, c[0x4][0x10] ;  /* 0x01000400ff0e7b82 */ /* 0x001e220000000a00 */
[----:B------:R-:W-:-:S02]  /*4290*/  IMAD.MOV.U32 R4, RZ, RZ, R6 ;  /* 0x000000ffff047224 */ /* 0x000fc400078e0006 */
[----:B------:R-:W-:Y:S02]  /*42a0*/  VIADD R11, R11, 0x1 ;  /* 0x000000010b0b7836 */ /* 0x000fe40000000000 */
[----:B------:R-:W-:-:S03]  /*42b0*/  IMAD.MOV.U32 R5, RZ, RZ, 0x1 ;  /* 0x00000001ff057424 */ /* 0x000fc600078e00ff */
[----:B0-----:R0:W-:Y:S04]  /*42c0*/  STG.E desc[UR8][R14.64], R11 ;  /* 0x0000000b0e007986 */ /* 0x0011e8000c101908 */
[----:B-----5:R0:W-:Y:S04]  /*42d0*/  STS.U8 [R12+UR5+0x13], R26 ;  /* 0x0000131a0c007988 */ /* 0x0201e80008000005 */
[----:B------:R0:W-:Y:S04]  /*42e0*/  STS.U8 [R12+UR5+0x14], R18 ;  /* 0x000014120c007988 */ /* 0x0001e80008000005 */
        /* <DEDUP_REMOVED lines=10> */
[----:B----4-:R0:W-:Y:S04]  /*4390*/  STS.U8 [R12+UR5+0x1f], R22 ;  /* 0x00001f160c007988 */ /* 0x0101e80008000005 */
[----:B------:R0:W-:Y:S02]  /*43a0*/  STS.64 [R7], R4 ;  /* 0x0000000407007388 */ /* 0x0001e40000000a00 */
.L_x_56:
[----:B------:R-:W-:Y:S05]  /*43b0*/  BSYNC.RECONVERGENT B1 ;  /* 0x0000000000017941 */ /* 0x000fea0003800200 */
.L_x_55:
[----:B------:R-:W2:Y:S01]  /*43c0*/  S2UR UR6, SR_CgaCtaId ;  /* 0x00000000000679c3 */ /* 0x000ea20000008800 */
[----:B------:R-:W-:Y:S01]  /*43d0*/  UMOV UR5, 0x400 ;  /* 0x0000040000057882 */ /* 0x000fe20000000000 */
[C---:B0--3--:R-:W-:Y:S01]  /*43e0*/  LOP3.LUT R5, R3.reuse, 0x1f, RZ, 0xc0, !PT ;  /* 0x0000001f03057812 */ /* 0x049fe200078ec0ff */
[----:B------:R-:W-:Y:S01]  /*43f0*/  VIADD R3, R3, 0x1 ;  /* 0x0000000103037836 */ /* 0x000fe20000000000 */
[----:B--2---:R-:W-:Y:S01]  /*4400*/  ULEA UR5, UR6, UR5, 0x18 ;  /* 0x0000000506057291 */ /* 0x004fe2000f8ec0ff */
[----:B------:R-:W0:Y:S05]  /*4410*/  LDCU.64 UR6, c[0x4][0x20] ;  /* 0x01000400ff0677ac */ /* 0x000e2a0008000a00 */
[----:B------:R-:W-:-:S05]  /*4420*/  IADD3 R12, PT, PT, R12, UR5, R5 ;  /* 0x000000050c0c7c10 */ /* 0x000fca000fffe005 */
[----:B-1----:R-:W1:Y:S01]  /*4430*/  LDS.U8 R7, [R12] ;  /* 0x000000000c077984 */ /* 0x002e620000000000 */
[----:B------:R-:W2:Y:S01]  /*4440*/  LDCU UR5, c[0x0][0x380] ;  /* 0x00007000ff0577ac */ /* 0x000ea20008000800 */
[----:B0-----:R-:W-:-:S04]  /*4450*/  IADD3 R4, P0, PT, R10, UR6, RZ ;  /* 0x000000060a047c10 */ /* 0x001fc8000ff1e0ff */
[----:B------:R-:W-:Y:S02]  /*4460*/  IADD3.X R5, PT, PT, RZ, UR7, RZ, P0, !PT ;  /* 0x00000007ff057c10 */ /* 0x000fe400087fe4ff */
[----:B--2---:R-:W-:-:S03]  /*4470*/  ISETP.NE.AND P0, PT, R3, UR5, PT ;  /* 0x0000000503007c0c */ /* 0x004fc6000bf05270 */
[----:B-1----:R0:W-:Y:S10]  /*4480*/  STG.E.U8 desc[UR8][R4.64], R7 ;  /* 0x0000000704007986 */ /* 0x0021f4000c101108 */
[----:B------:R-:W-:Y:S05]  /*4490*/  @P0 BRA `(.L_x_57) ;  /* 0xffffffec00bc0947 */ /* 0x000fea000383ffff */
.L_x_42:
[----:B------:R-:W-:Y:S05]  /*44a0*/  BSYNC.RECONVERGENT B0 ;  /* 0x0000000000007941 */ /* 0x000fea0003800200 */
.L_x_41:
[----:B------:R-:W-:Y:S06]  /*44b0*/  BAR.SYNC.DEFER_BLOCKING 0x0 ;  /* 0x0000000000007b1d */ /* 0x000fec0000010000 */
[----:B------:R-:W-:Y:S05]  /*44c0*/  BRA.U UP0, `(.L_x_58) ;  /* 0xffffffed00887547 */ /* 0x000fea000b83ffff */
[----:B-----5:R-:W2:Y:S01]  /*44d0*/  LDC.64 R10, c[0x4][0x10] ;  /* 0x01000400ff0a7b82 */ /* 0x020ea20000000a00 */
[----:B---34-:R-:W-:Y:S01]  /*44e0*/  MOV R8, 0x0 ;  /* 0x0000000000087802 */ /* 0x018fe20000000f00 */
[----:B------:R-:W0:Y:S01]  /*44f0*/  LDCU.64 UR4, c[0x4][0x30] ;  /* 0x01000600ff0477ac */ /* 0x000e220008000a00 */
[----:B--2---:R-:W2:Y:S05]  /*4500*/  LDG.E R3, desc[UR8][R10.64] ;  /* 0x000000080a037981 */ /* 0x004eaa000c1e1900 */
[----:B------:R-:W3:Y:S01]  /*4510*/  LDC.64 R8, c[0x4][R8] ;  /* 0x0100000008087b82 */ /* 0x000ee20000000a00 */
[----:B0-----:R-:W-:Y:S02]  /*4520*/  IMAD.U32 R4, RZ, RZ, UR4 ;  /* 0x00000004ff047e24 */ /* 0x001fe4000f8e00ff */
[----:B------:R-:W-:-:S02]  /*4530*/  IMAD.U32 R5, RZ, RZ, UR5 ;  /* 0x00000005ff057e24 */ /* 0x000fc4000f8e00ff */
[----:B------:R-:W-:Y:S02]  /*4540*/  IMAD.MOV.U32 R6, RZ, RZ, R24 ;  /* 0x000000ffff067224 */ /* 0x000fe400078e0018 */
[----:B-1----:R-:W-:Y:S01]  /*4550*/  IMAD.MOV.U32 R7, RZ, RZ, R0 ;  /* 0x000000ffff077224 */ /* 0x002fe200078e0000 */
[----:B--23--:R0:W-:Y:S06]  /*4560*/  STL.64 [R1], R2 ;  /* 0x0000000201007387 */ /* 0x00c1ec0000100a00 */
[----:B------:R-:W-:-:S07]  /*4570*/  LEPC R20, `(.L_x_59) ;  /* 0x000000001014794e */ /* 0x000fce0000000000 */
[----:B0-----:R-:W-:Y:S05]  /*4580*/  CALL.ABS.NOINC R8 ;  /* 0x0000000008007343 */ /* 0x001fea0003c00000 */
.L_x_59:
[----:B------:R-:W-:Y:S05]  /*4590*/  EXIT ;  /* 0x000000000000794d */ /* 0x000fea0003800000 */
.L_x_60:
        /* <DEDUP_REMOVED lines=14> */
.L_x_62:


//--------------------- .nv.global.init           --------------------------
	.section	.nv.global.init,"aw",@progbits
.nv.global.init:
	.type		$str$1,@object
	.size		$str$1,($str - $str$1)
$str$1:
        /*0000*/ 	.byte	0x68, 0x65, 0x6c, 0x6c, 0x6f, 0x2c, 0x20, 0x77, 0x6f, 0x72, 0x6c, 0x64, 0x21, 0x21, 0x0a, 0x00
	.type		$str,@object
	.size		$str,(.L_5 - $str)
$str:
        /*0010*/ 	.byte	0x74, 0x68, 0x72, 0x65, 0x61, 0x64, 0x20, 0x6e, 0x75, 0x6d, 0x62, 0x65, 0x72, 0x20, 0x3d, 0x20
        /*0020*/ 	.byte	0x25, 0x64, 0x2c, 0x20, 0x70, 0x61, 0x67, 0x65, 0x66, 0x61, 0x75, 0x6c, 0x74, 0x20, 0x74, 0x69
        /*0030*/ 	.byte	0x6d, 0x65, 0x73, 0x3d, 0x25, 0x75, 0x0a, 0x00
.L_5:


//--------------------- .nv.shared._Z5hellov      --------------------------
	.section	.nv.shared._Z5hellov,"aw",@nobits
	.sectionflags	@""
	.align	16
	.zero		1024


//--------------------- .nv.shared.reserved.0     --------------------------
	.section	.nv.shared.reserved.0,"aw",@nobits
	.weak		__nv_reservedSMEM_offset_0_alias
	.size		__nv_reservedSMEM_offset_0_alias, 0, 64
	.other		__nv_reservedSMEM_offset_0_alias,@"STO_CUDA_RESERVED_SHARED STV_DEFAULT"
__nv_reservedSMEM_offset_0_alias:
	.zero		0
	.zero		64


//--------------------- .nv.global                --------------------------
	.section	.nv.global,"aw",@nobits
	.align	4
.nv.global:
	.type		PAGE_ENTRIES,@object
	.size		PAGE_ENTRIES,(PAGEFAULT - PAGE_ENTRIES)
	.other		PAGE_ENTRIES,@"STV_DEFAULT STO_CUDA_MANAGED"
PAGE_ENTRIES:
	.zero		4
	.type		PAGEFAULT,@object
	.size		PAGEFAULT,(input - PAGEFAULT)
	.other		PAGEFAULT,@"STV_DEFAULT STO_CUDA_MANAGED"
PAGEFAULT:
	.zero		4
	.type		input,@object
	.size		input,(storage - input)
	.other		input,@"STV_DEFAULT STO_CUDA_MANAGED"
input:
	.zero		131072
	.type		storage,@object
	.size		storage,(results - storage)
	.other		storage,@"STV_DEFAULT STO_CUDA_MANAGED"
storage:
	.zero		131072
	.type		results,@object
	.size		results,(.L_3 - results)
	.other		results,@"STV_DEFAULT STO_CUDA_MANAGED"
results:
	.zero		131072
.L_3:


//--------------------- .nv.shared._Z8mykerneli   --------------------------
	.section	.nv.shared._Z8mykerneli,"aw",@nobits
	.sectionflags	@""
	.align	16
.nv.shared._Z8mykerneli:
	.zero		33792


//--------------------- .nv.constant0._Z5hellov   --------------------------
	.section	.nv.constant0._Z5hellov,"a",@progbits
	.sectionflags	@""
	.align	4
.nv.constant0._Z5hellov:
	.zero		896


//--------------------- .nv.constant0._Z8mykerneli --------------------------
	.section	.nv.constant0._Z8mykerneli,"a",@progbits
	.sectionflags	@""
	.align	4
.nv.constant0._Z8mykerneli:
	.zero		900


//--------------------- SYMBOLS --------------------------

	.type		.nv.reservedSmem.offset0,@object
	.size		.nv.reservedSmem.offset0,0x4
	.type		.nv.reservedSmem.cap,@object
	.size		.nv.reservedSmem.cap,0x4
	.type		vprintf,@function
